// auto-generated by cutlass_sweep.gemm — config: {"arch": "sm_90", "cluster_m": 2, "cluster_n": 1, "dtype": "e5m2", "dtype_b": "e5m2", "layout": "nt", "stages": 0, "tile_k": 32, "tile_m": 64, "tile_n": 64}
#include "cutlass/cutlass.h"
#include "cutlass/gemm/collective/collective_builder.hpp"
#include "cutlass/gemm/device/gemm_universal_adapter.h"
#include "cutlass/gemm/kernel/gemm_universal.hpp"
#include "cutlass/epilogue/collective/collective_builder.hpp"

using ElemA = cutlass::float_e5m2_t;
using ElemB = cutlass::float_e5m2_t;
using ElemCD = cutlass::float_e5m2_t;
using Acc  = float;
using TileShape    = cute::Shape<cute::_64, cute::_64, cute::_32>;
using ClusterShape = cute::Shape<cute::_2, cute::_1, cute::_1>;

using CollectiveEpilogue = typename cutlass::epilogue::collective::CollectiveBuilder<
    cutlass::arch::Sm90, cutlass::arch::OpClassTensorOp,
    TileShape, ClusterShape,
    cutlass::epilogue::collective::EpilogueTileAuto,
    Acc, Acc,
    ElemCD, cutlass::layout::RowMajor, 128 / cutlass::sizeof_bits<ElemCD>::value,
    ElemCD, cutlass::layout::RowMajor, 128 / cutlass::sizeof_bits<ElemCD>::value,
    cutlass::epilogue::collective::EpilogueScheduleAuto
  >::CollectiveOp;

using CollectiveMainloop = typename cutlass::gemm::collective::CollectiveBuilder<
    cutlass::arch::Sm90, cutlass::arch::OpClassTensorOp,
    ElemA, cutlass::layout::RowMajor, 128 / cutlass::sizeof_bits<ElemA>::value,
    ElemB, cutlass::layout::ColumnMajor, 128 / cutlass::sizeof_bits<ElemB>::value,
    Acc,
    TileShape, ClusterShape,
    cutlass::gemm::collective::StageCountAutoCarveout<static_cast<int>(sizeof(typename CollectiveEpilogue::SharedStorage))>,
    cutlass::gemm::collective::KernelScheduleAuto
  >::CollectiveOp;

using GemmKernel = cutlass::gemm::kernel::GemmUniversal<
    cute::Shape<int,int,int,int>,
    CollectiveMainloop,
    CollectiveEpilogue
>;
using Gemm = cutlass::gemm::device::GemmUniversalAdapter<GemmKernel>;

// Force the device kernel symbol into the cubin without needing a host main.
auto* _anchor = &cutlass::device_kernel<GemmKernel>;


// ===== COMPILED SASS (sm_90a) =====

	.target	sm_90a

	.elftype	@"ET_EXEC"


//--------------------- .note.nv.tkinfo           --------------------------
	.section	.note.nv.tkinfo,"",@"SHT_NOTE"
	.sectionflags	@"SHF_NOTE_NV_TKINFO"
	.tkinfo
        /*0018*/ 	.word	0x00000002
        /*0030*/ 	.string	""
        /*0030*/ 	.string	"ptxas"
        /*0030*/ 	.string	"Cuda compilation tools, release 13.0, V13.0.88"
        /*0030*/ 	.string	"Build cuda_13.0.r13.0/compiler.36424714_0"
        /*0030*/ 	.string	"-arch sm_90a -m 64 "



//--------------------- .note.nv.cuinfo           --------------------------
	.section	.note.nv.cuinfo,"",@"SHT_NOTE"
	.sectionflags	@"SHF_NOTE_NV_CUINFO"
        /*0018*/ 	.short	0x0002
        /*001a*/ 	.short	0x005a
        /*001c*/ 	.short	0x0082
	.zero		2


//--------------------- .nv.info                  --------------------------
	.section	.nv.info,"",@"SHT_CUDA_INFO"
	.align	4


	//----- nvinfo : EIATTR_REGCOUNT
	.align		4
        /*0000*/ 	.byte	0x04, 0x2f
        /*0002*/ 	.short	(.L_12 - .L_11)
	.align		4
.L_11:
        /*0004*/ 	.word	index@(_ZN7cutlass13device_kernelINS_4gemm6kernel13GemmUniversalIN4cute5tupleIJiiiiEEENS1_10collective13CollectiveMmaINS1_37MainloopSm90TmaGmmaWarpSpecializedFP8ILi56ENS5_IJNS4_1CILi2EEENSA_ILi1EEESC_EEENS1_32KernelTmaWarpSpecializedPingpongEEENS5_IJNSA_ILi64EEESG_NSA_ILi32EEEEEENS_12float_e5m2_tENS5_IJlSC_lEEESJ_SK_NS4_8TiledMMAINS4_8MMA_AtomIJNS4_4SM904GMMA30MMA_64x64x32_F32E5M2E5M2_SS_TNILNSO_7ScaleInE1ELSQ_1EEEEEENS4_6LayoutINS5_IJSC_SC_SC_EEENS5_IJNSA_ILi0EEESV_SV_EEEEENS5_IJNS4_10UnderscoreESY_SY_EEEEENS4_13SM90_TMA_LOADENS4_14ComposedLayoutINS4_7SwizzleILi1ELi4ELi3EEENS4_18smem_ptr_flag_bitsILi8EEENST_INS5_IJNSA_ILi8EEESH_EEENS5_IJSH_SC_EEEEEEEvNS4_8identityENS4_23SM90_TMA_LOAD_MULTICASTES1B_vS1C_EENS_8epilogue10collective6detail29Sm90TmaWarpSpecializedAdapterINS1G_15DefaultEpilogueISJ_SK_SK_NS1F_6thread17LinearCombinationISJ_Li1EffLNS1K_9ScaleType4KindE0ELNS_15FloatRoundStyleE2ESJ_EENS1_15EpilogueDefaultEEEEEvvEEEEvNT_6ParamsE)
        /*0008*/ 	.word	0x000000a8


	//----- nvinfo : EIATTR_FRAME_SIZE
	.align		4
.L_12:
        /*000c*/ 	.byte	0x04, 0x11
        /*000e*/ 	.short	(.L_14 - .L_13)
	.align		4
.L_13:
        /*0010*/ 	.word	index@(_ZN7cutlass13device_kernelINS_4gemm6kernel13GemmUniversalIN4cute5tupleIJiiiiEEENS1_10collective13CollectiveMmaINS1_37MainloopSm90TmaGmmaWarpSpecializedFP8ILi56ENS5_IJNS4_1CILi2EEENSA_ILi1EEESC_EEENS1_32KernelTmaWarpSpecializedPingpongEEENS5_IJNSA_ILi64EEESG_NSA_ILi32EEEEEENS_12float_e5m2_tENS5_IJlSC_lEEESJ_SK_NS4_8TiledMMAINS4_8MMA_AtomIJNS4_4SM904GMMA30MMA_64x64x32_F32E5M2E5M2_SS_TNILNSO_7ScaleInE1ELSQ_1EEEEEENS4_6LayoutINS5_IJSC_SC_SC_EEENS5_IJNSA_ILi0EEESV_SV_EEEEENS5_IJNS4_10UnderscoreESY_SY_EEEEENS4_13SM90_TMA_LOADENS4_14ComposedLayoutINS4_7SwizzleILi1ELi4ELi3EEENS4_18smem_ptr_flag_bitsILi8EEENST_INS5_IJNSA_ILi8EEESH_EEENS5_IJSH_SC_EEEEEEEvNS4_8identityENS4_23SM90_TMA_LOAD_MULTICASTES1B_vS1C_EENS_8epilogue10collective6detail29Sm90TmaWarpSpecializedAdapterINS1G_15DefaultEpilogueISJ_SK_SK_NS1F_6thread17LinearCombinationISJ_Li1EffLNS1K_9ScaleType4KindE0ELNS_15FloatRoundStyleE2ESJ_EENS1_15EpilogueDefaultEEEEEvvEEEEvNT_6ParamsE)
        /*0014*/ 	.word	0x00000000


	//----- nvinfo : EIATTR_MIN_STACK_SIZE
	.align		4
.L_14:
        /*0018*/ 	.byte	0x04, 0x12
        /*001a*/ 	.short	(.L_16 - .L_15)
	.align		4
.L_15:
        /*001c*/ 	.word	index@(_ZN7cutlass13device_kernelINS_4gemm6kernel13GemmUniversalIN4cute5tupleIJiiiiEEENS1_10collective13CollectiveMmaINS1_37MainloopSm90TmaGmmaWarpSpecializedFP8ILi56ENS5_IJNS4_1CILi2EEENSA_ILi1EEESC_EEENS1_32KernelTmaWarpSpecializedPingpongEEENS5_IJNSA_ILi64EEESG_NSA_ILi32EEEEEENS_12float_e5m2_tENS5_IJlSC_lEEESJ_SK_NS4_8TiledMMAINS4_8MMA_AtomIJNS4_4SM904GMMA30MMA_64x64x32_F32E5M2E5M2_SS_TNILNSO_7ScaleInE1ELSQ_1EEEEEENS4_6LayoutINS5_IJSC_SC_SC_EEENS5_IJNSA_ILi0EEESV_SV_EEEEENS5_IJNS4_10UnderscoreESY_SY_EEEEENS4_13SM90_TMA_LOADENS4_14ComposedLayoutINS4_7SwizzleILi1ELi4ELi3EEENS4_18smem_ptr_flag_bitsILi8EEENST_INS5_IJNSA_ILi8EEESH_EEENS5_IJSH_SC_EEEEEEEvNS4_8identityENS4_23SM90_TMA_LOAD_MULTICASTES1B_vS1C_EENS_8epilogue10collective6detail29Sm90TmaWarpSpecializedAdapterINS1G_15DefaultEpilogueISJ_SK_SK_NS1F_6thread17LinearCombinationISJ_Li1EffLNS1K_9ScaleType4KindE0ELNS_15FloatRoundStyleE2ESJ_EENS1_15EpilogueDefaultEEEEEvvEEEEvNT_6ParamsE)
        /*0020*/ 	.word	0x00000000
.L_16:


//--------------------- .nv.compat                --------------------------
	.section	.nv.compat,"",@"SHT_CUDA_COMPAT_INFO"
	.align	4
        /*0000*/ 	.byte	0x02, 0x09, 0x01, 0x00, 0x02, 0x02, 0x04, 0x00, 0x02, 0x05, 0x05, 0x00, 0x03, 0x07, 0x01, 0x01
        /*0010*/ 	.byte	0x02, 0x03, 0x01, 0x00, 0x02, 0x06, 0x01, 0x00, 0x04, 0x0b, 0x08, 0x00, 0x00, 0x00, 0x00, 0x00
        /*0020*/ 	.byte	0x00, 0x00, 0x00, 0x00


//--------------------- .nv.info._ZN7cutlass13device_kernelINS_4gemm6kernel13GemmUniversalIN4cute5tupleIJiiiiEEENS1_10collective13CollectiveMmaINS1_37MainloopSm90TmaGmmaWarpSpecializedFP8ILi56ENS5_IJNS4_1CILi2EEENSA_ILi1EEESC_EEENS1_32KernelTmaWarpSpecializedPingpongEEENS5_IJNSA_ILi64EEESG_NSA_ILi32EEEEEENS_12float_e5m2_tENS5_IJlSC_lEEESJ_SK_NS4_8TiledMMAINS4_8MMA_AtomIJNS4_4SM904GMMA30MMA_64x64x32_F32E5M2E5M2_SS_TNILNSO_7ScaleInE1ELSQ_1EEEEEENS4_6LayoutINS5_IJSC_SC_SC_EEENS5_IJNSA_ILi0EEESV_SV_EEEEENS5_IJNS4_10UnderscoreESY_SY_EEEEENS4_13SM90_TMA_LOADENS4_14ComposedLayoutINS4_7SwizzleILi1ELi4ELi3EEENS4_18smem_ptr_flag_bitsILi8EEENST_INS5_IJNSA_ILi8EEESH_EEENS5_IJSH_SC_EEEEEEEvNS4_8identityENS4_23SM90_TMA_LOAD_MULTICASTES1B_vS1C_EENS_8epilogue10collective6detail29Sm90TmaWarpSpecializedAdapterINS1G_15DefaultEpilogueISJ_SK_SK_NS1F_6thread17LinearCombinationISJ_Li1EffLNS1K_9ScaleType4KindE0ELNS_15FloatRoundStyleE2ESJ_EENS1_15EpilogueDefaultEEEEEvvEEEEvNT_6ParamsE --------------------------
	.section	.nv.info._ZN7cutlass13device_kernelINS_4gemm6kernel13GemmUniversalIN4cute5tupleIJiiiiEEENS1_10collective13CollectiveMmaINS1_37MainloopSm90TmaGmmaWarpSpecializedFP8ILi56ENS5_IJNS4_1CILi2EEENSA_ILi1EEESC_EEENS1_32KernelTmaWarpSpecializedPingpongEEENS5_IJNSA_ILi64EEESG_NSA_ILi32EEEEEENS_12float_e5m2_tENS5_IJlSC_lEEESJ_SK_NS4_8TiledMMAINS4_8MMA_AtomIJNS4_4SM904GMMA30MMA_64x64x32_F32E5M2E5M2_SS_TNILNSO_7ScaleInE1ELSQ_1EEEEEENS4_6LayoutINS5_IJSC_SC_SC_EEENS5_IJNSA_ILi0EEESV_SV_EEEEENS5_IJNS4_10UnderscoreESY_SY_EEEEENS4_13SM90_TMA_LOADENS4_14ComposedLayoutINS4_7SwizzleILi1ELi4ELi3EEENS4_18smem_ptr_flag_bitsILi8EEENST_INS5_IJNSA_ILi8EEESH_EEENS5_IJSH_SC_EEEEEEEvNS4_8identityENS4_23SM90_TMA_LOAD_MULTICASTES1B_vS1C_EENS_8epilogue10collective6detail29Sm90TmaWarpSpecializedAdapterINS1G_15DefaultEpilogueISJ_SK_SK_NS1F_6thread17LinearCombinationISJ_Li1EffLNS1K_9ScaleType4KindE0ELNS_15FloatRoundStyleE2ESJ_EENS1_15EpilogueDefaultEEEEEvvEEEEvNT_6ParamsE,"",@"SHT_CUDA_INFO"
	.sectionflags	@""
	.align	4


	//----- nvinfo : EIATTR_CUDA_API_VERSION
	.align		4
        /*0000*/ 	.byte	0x04, 0x37
        /*0002*/ 	.short	(.L_18 - .L_17)
.L_17:
        /*0004*/ 	.word	0x00000082


	//----- nvinfo : EIATTR_KPARAM_INFO
	.align		4
.L_18:
        /*0008*/ 	.byte	0x04, 0x17
        /*000a*/ 	.short	(.L_20 - .L_19)
.L_19:
        /*000c*/ 	.word	0x00000000
        /*0010*/ 	.short	0x0000
        /*0012*/ 	.short	0x0070
        /*0014*/ 	.byte	0x00, 0xf0, 0x01, 0x10


	//----- nvinfo : EIATTR_SPARSE_MMA_MASK
	.align		4
.L_20:
        /*0018*/ 	.byte	0x03, 0x50
        /*001a*/ 	.short	0x0000


	//----- nvinfo : EIATTR_MAXREG_COUNT
	.align		4
        /*001c*/ 	.byte	0x03, 0x1b
        /*001e*/ 	.short	0x00a8


	//----- nvinfo : EIATTR_NUM_BARRIERS
	.align		4
        /*0020*/ 	.byte	0x02, 0x4c
        /*0022*/ 	.byte	0x01
	.zero		1


	//----- nvinfo : EIATTR_MERCURY_ISA_VERSION
	.align		4
        /*0024*/ 	.byte	0x03, 0x5f
        /*0026*/ 	.short	0x0101


	//----- nvinfo : EIATTR_INT_WARP_WIDE_INSTR_OFFSETS
	.align		4
        /*0028*/ 	.byte	0x04, 0x31
        /*002a*/ 	.short	(.L_22 - .L_21)


	//   ....[0]....
.L_21:
        /*002c*/ 	.word	0x00000b60


	//   ....[1]....
        /*0030*/ 	.word	0x00000ba0


	//   ....[2]....
        /*0034*/ 	.word	0x00000be0


	//   ....[3]....
        /*0038*/ 	.word	0x00000c80


	//   ....[4]....
        /*003c*/ 	.word	0x00000ca0


	//   ....[5]....
        /*0040*/ 	.word	0x00000d00


	//   ....[6]....
        /*0044*/ 	.word	0x00000df0


	//   ....[7]....
        /*0048*/ 	.word	0x00000e40


	//   ....[8]....
        /*004c*/ 	.word	0x00002d80


	//----- nvinfo : EIATTR_COOP_GROUP_MASK_REGIDS
	.align		4
.L_22:
        /*0050*/ 	.byte	0x04, 0x29
        /*0052*/ 	.short	(.L_24 - .L_23)


	//   ....[0]....
.L_23:
        /*0054*/ 	.word	0xffffffff


	//   ....[1]....
        /*0058*/ 	.word	0xffffffff


	//   ....[2]....
        /*005c*/ 	.word	0xffffffff


	//   ....[3]....
        /*0060*/ 	.word	0xffffffff


	//   ....[4]....
        /*0064*/ 	.word	0xffffffff


	//   ....[5]....
        /*0068*/ 	.word	0xffffffff


	//   ....[6]....
        /*006c*/ 	.word	0xffffffff


	//----- nvinfo : EIATTR_COOP_GROUP_INSTR_OFFSETS
	.align		4
.L_24:
        /*0070*/ 	.byte	0x04, 0x28
        /*0072*/ 	.short	(.L_26 - .L_25)


	//   ....[0]....
.L_25:
        /*0074*/ 	.word	0x00000060


	//   ....[1]....
        /*0078*/ 	.word	0x00000070


	//   ....[2]....
        /*007c*/ 	.word	0x00000130


	//   ....[3]....
        /*0080*/ 	.word	0x00000970


	//   ....[4]....
        /*0084*/ 	.word	0x000009b0


	//   ....[5]....
        /*0088*/ 	.word	0x00000a30


	//   ....[6]....
        /*008c*/ 	.word	0x00001000


	//----- nvinfo : EIATTR_REG_RECONFIG
	.align		4
.L_26:
        /*0090*/ 	.byte	0x01, 0x54
	.zero		2


	//----- nvinfo : EIATTR_MBARRIER_INSTR_OFFSETS
	.align		4
        /*0094*/ 	.byte	0x04, 0x39
        /*0096*/ 	.short	(.L_28 - .L_27)


	//   ....[0]....
.L_27:
        /*0098*/ 	.word	0x00000250
        /*009c*/ 	.word	0x000000ff
        /*00a0*/ 	.word	0x00000000
        /*00a4*/ 	.short	0x0100
        /*00a6*/ 	.byte	0x08
	.zero		1


	//   ....[1]....
        /*00a8*/ 	.word	0x00000260
        /*00ac*/ 	.word	0x000000ff
        /*00b0*/ 	.word	0x000001c0
        /*00b4*/ 	.short	0x0100
        /*00b6*/ 	.byte	0x08
	.zero		1


	//   ....[2]....
        /*00b8*/ 	.word	0x00000270
        /*00bc*/ 	.word	0x000000ff
        /*00c0*/ 	.word	0x00000008
        /*00c4*/ 	.short	0x0100
        /*00c6*/ 	.byte	0x08
	.zero		1


	//   ....[3]....
        /*00c8*/ 	.word	0x00000280
        /*00cc*/ 	.word	0x000000ff
        /*00d0*/ 	.word	0x000001c8
        /*00d4*/ 	.short	0x0100
        /*00d6*/ 	.byte	0x08
	.zero		1


	//   ....[4]....
        /*00d8*/ 	.word	0x00000290
        /*00dc*/ 	.word	0x000000ff
        /*00e0*/ 	.word	0x00000010
        /*00e4*/ 	.short	0x0100
        /*00e6*/ 	.byte	0x08
	.zero		1


	//   ....[5]....
        /*00e8*/ 	.word	0x000002a0
        /*00ec*/ 	.word	0x000000ff
        /*00f0*/ 	.word	0x000001d0
        /*00f4*/ 	.short	0x0100
        /*00f6*/ 	.byte	0x08
	.zero		1


	//   ....[6]....
        /*00f8*/ 	.word	0x000002b0
        /*00fc*/ 	.word	0x000000ff
        /*0100*/ 	.word	0x00000018
        /*0104*/ 	.short	0x0100
        /*0106*/ 	.byte	0x08
	.zero		1


	//   ....[7]....
        /*0108*/ 	.word	0x000002c0
        /*010c*/ 	.word	0x000000ff
        /*0110*/ 	.word	0x000001d8
        /*0114*/ 	.short	0x0100
        /*0116*/ 	.byte	0x08
	.zero		1


	//   ....[8]....
        /*0118*/ 	.word	0x000002d0
        /*011c*/ 	.word	0x000000ff
        /*0120*/ 	.word	0x00000020
        /*0124*/ 	.short	0x0100
        /*0126*/ 	.byte	0x08
	.zero		1


	//   ....[9]....
        /*0128*/ 	.word	0x000002e0
        /*012c*/ 	.word	0x000000ff
        /*0130*/ 	.word	0x000001e0
        /*0134*/ 	.short	0x0100
        /*0136*/ 	.byte	0x08
	.zero		1


	//   ....[10]....
        /*0138*/ 	.word	0x000002f0
        /*013c*/ 	.word	0x000000ff
        /*0140*/ 	.word	0x00000028
        /*0144*/ 	.short	0x0100
        /*0146*/ 	.byte	0x08
	.zero		1


	//   ....[11]....
        /*0148*/ 	.word	0x00000300
        /*014c*/ 	.word	0x000000ff
        /*0150*/ 	.word	0x000001e8
        /*0154*/ 	.short	0x0100
        /*0156*/ 	.byte	0x08
	.zero		1


	//   ....[12]....
        /*0158*/ 	.word	0x00000310
        /*015c*/ 	.word	0x000000ff
        /*0160*/ 	.word	0x00000030
        /*0164*/ 	.short	0x0100
        /*0166*/ 	.byte	0x08
	.zero		1


	//   ....[13]....
        /*0168*/ 	.word	0x00000320
        /*016c*/ 	.word	0x000000ff
        /*0170*/ 	.word	0x000001f0
        /*0174*/ 	.short	0x0100
        /*0176*/ 	.byte	0x08
	.zero		1


	//   ....[14]....
        /*0178*/ 	.word	0x00000330
        /*017c*/ 	.word	0x000000ff
        /*0180*/ 	.word	0x00000038
        /*0184*/ 	.short	0x0100
        /*0186*/ 	.byte	0x08
	.zero		1


	//   ....[15]....
        /*0188*/ 	.word	0x00000340
        /*018c*/ 	.word	0x000000ff
        /*0190*/ 	.word	0x000001f8
        /*0194*/ 	.short	0x0100
        /*0196*/ 	.byte	0x08
	.zero		1


	//   ....[16]....
        /*0198*/ 	.word	0x00000350
        /*019c*/ 	.word	0x000000ff
        /*01a0*/ 	.word	0x00000040
        /*01a4*/ 	.short	0x0100
        /*01a6*/ 	.byte	0x08
	.zero		1


	//   ....[17]....
        /*01a8*/ 	.word	0x00000360
        /*01ac*/ 	.word	0x000000ff
        /*01b0*/ 	.word	0x00000200
        /*01b4*/ 	.short	0x0100
        /*01b6*/ 	.byte	0x08
	.zero		1


	//   ....[18]....
        /*01b8*/ 	.word	0x00000370
        /*01bc*/ 	.word	0x000000ff
        /*01c0*/ 	.word	0x00000048
        /*01c4*/ 	.short	0x0100
        /*01c6*/ 	.byte	0x08
	.zero		1


	//   ....[19]....
        /*01c8*/ 	.word	0x00000380
        /*01cc*/ 	.word	0x000000ff
        /*01d0*/ 	.word	0x00000208
        /*01d4*/ 	.short	0x0100
        /*01d6*/ 	.byte	0x08
	.zero		1


	//   ....[20]....
        /*01d8*/ 	.word	0x00000390
        /*01dc*/ 	.word	0x000000ff
        /*01e0*/ 	.word	0x00000050
        /*01e4*/ 	.short	0x0100
        /*01e6*/ 	.byte	0x08
	.zero		1


	//   ....[21]....
        /*01e8*/ 	.word	0x000003a0
        /*01ec*/ 	.word	0x000000ff
        /*01f0*/ 	.word	0x00000210
        /*01f4*/ 	.short	0x0100
        /*01f6*/ 	.byte	0x08
	.zero		1


	//   ....[22]....
        /*01f8*/ 	.word	0x000003b0
        /*01fc*/ 	.word	0x000000ff
        /*0200*/ 	.word	0x00000058
        /*0204*/ 	.short	0x0100
        /*0206*/ 	.byte	0x08
	.zero		1


	//   ....[23]....
        /*0208*/ 	.word	0x000003c0
        /*020c*/ 	.word	0x000000ff
        /*0210*/ 	.word	0x00000218
        /*0214*/ 	.short	0x0100
        /*0216*/ 	.byte	0x08
	.zero		1


	//   ....[24]....
        /*0218*/ 	.word	0x000003d0
        /*021c*/ 	.word	0x000000ff
        /*0220*/ 	.word	0x00000060
        /*0224*/ 	.short	0x0100
        /*0226*/ 	.byte	0x08
	.zero		1


	//   ....[25]....
        /*0228*/ 	.word	0x000003e0
        /*022c*/ 	.word	0x000000ff
        /*0230*/ 	.word	0x00000220
        /*0234*/ 	.short	0x0100
        /*0236*/ 	.byte	0x08
	.zero		1


	//   ....[26]....
        /*0238*/ 	.word	0x000003f0
        /*023c*/ 	.word	0x000000ff
        /*0240*/ 	.word	0x00000068
        /*0244*/ 	.short	0x0100
        /*0246*/ 	.byte	0x08
	.zero		1


	//   ....[27]....
        /*0248*/ 	.word	0x00000400
        /*024c*/ 	.word	0x000000ff
        /*0250*/ 	.word	0x00000228
        /*0254*/ 	.short	0x0100
        /*0256*/ 	.byte	0x08
	.zero		1


	//   ....[28]....
        /*0258*/ 	.word	0x00000410
        /*025c*/ 	.word	0x000000ff
        /*0260*/ 	.word	0x00000070
        /*0264*/ 	.short	0x0100
        /*0266*/ 	.byte	0x08
	.zero		1


	//   ....[29]....
        /*0268*/ 	.word	0x00000420
        /*026c*/ 	.word	0x000000ff
        /*0270*/ 	.word	0x00000230
        /*0274*/ 	.short	0x0100
        /*0276*/ 	.byte	0x08
	.zero		1


	//   ....[30]....
        /*0278*/ 	.word	0x00000430
        /*027c*/ 	.word	0x000000ff
        /*0280*/ 	.word	0x00000078
        /*0284*/ 	.short	0x0100
        /*0286*/ 	.byte	0x08
	.zero		1


	//   ....[31]....
        /*0288*/ 	.word	0x00000440
        /*028c*/ 	.word	0x000000ff
        /*0290*/ 	.word	0x00000238
        /*0294*/ 	.short	0x0100
        /*0296*/ 	.byte	0x08
	.zero		1


	//   ....[32]....
        /*0298*/ 	.word	0x00000450
        /*029c*/ 	.word	0x000000ff
        /*02a0*/ 	.word	0x00000080
        /*02a4*/ 	.short	0x0100
        /*02a6*/ 	.byte	0x08
	.zero		1


	//   ....[33]....
        /*02a8*/ 	.word	0x00000460
        /*02ac*/ 	.word	0x000000ff
        /*02b0*/ 	.word	0x00000240
        /*02b4*/ 	.short	0x0100
        /*02b6*/ 	.byte	0x08
	.zero		1


	//   ....[34]....
        /*02b8*/ 	.word	0x00000470
        /*02bc*/ 	.word	0x000000ff
        /*02c0*/ 	.word	0x00000088
        /*02c4*/ 	.short	0x0100
        /*02c6*/ 	.byte	0x08
	.zero		1


	//   ....[35]....
        /*02c8*/ 	.word	0x00000480
        /*02cc*/ 	.word	0x000000ff
        /*02d0*/ 	.word	0x00000248
        /*02d4*/ 	.short	0x0100
        /*02d6*/ 	.byte	0x08
	.zero		1


	//   ....[36]....
        /*02d8*/ 	.word	0x00000490
        /*02dc*/ 	.word	0x000000ff
        /*02e0*/ 	.word	0x00000090
        /*02e4*/ 	.short	0x0100
        /*02e6*/ 	.byte	0x08
	.zero		1


	//   ....[37]....
        /*02e8*/ 	.word	0x000004a0
        /*02ec*/ 	.word	0x000000ff
        /*02f0*/ 	.word	0x00000250
        /*02f4*/ 	.short	0x0100
        /*02f6*/ 	.byte	0x08
	.zero		1


	//   ....[38]....
        /*02f8*/ 	.word	0x000004b0
        /*02fc*/ 	.word	0x000000ff
        /*0300*/ 	.word	0x00000098
        /*0304*/ 	.short	0x0100
        /*0306*/ 	.byte	0x08
	.zero		1


	//   ....[39]....
        /*0308*/ 	.word	0x000004c0
        /*030c*/ 	.word	0x000000ff
        /*0310*/ 	.word	0x00000258
        /*0314*/ 	.short	0x0100
        /*0316*/ 	.byte	0x08
	.zero		1


	//   ....[40]....
        /*0318*/ 	.word	0x000004d0
        /*031c*/ 	.word	0x000000ff
        /*0320*/ 	.word	0x000000a0
        /*0324*/ 	.short	0x0100
        /*0326*/ 	.byte	0x08
	.zero		1


	//   ....[41]....
        /*0328*/ 	.word	0x000004e0
        /*032c*/ 	.word	0x000000ff
        /*0330*/ 	.word	0x00000260
        /*0334*/ 	.short	0x0100
        /*0336*/ 	.byte	0x08
	.zero		1


	//   ....[42]....
        /*0338*/ 	.word	0x000004f0
        /*033c*/ 	.word	0x000000ff
        /*0340*/ 	.word	0x000000a8
        /*0344*/ 	.short	0x0100
        /*0346*/ 	.byte	0x08
	.zero		1


	//   ....[43]....
        /*0348*/ 	.word	0x00000500
        /*034c*/ 	.word	0x000000ff
        /*0350*/ 	.word	0x00000268
        /*0354*/ 	.short	0x0100
        /*0356*/ 	.byte	0x08
	.zero		1


	//   ....[44]....
        /*0358*/ 	.word	0x00000510
        /*035c*/ 	.word	0x000000ff
        /*0360*/ 	.word	0x000000b0
        /*0364*/ 	.short	0x0100
        /*0366*/ 	.byte	0x08
	.zero		1


	//   ....[45]....
        /*0368*/ 	.word	0x00000520
        /*036c*/ 	.word	0x000000ff
        /*0370*/ 	.word	0x00000270
        /*0374*/ 	.short	0x0100
        /*0376*/ 	.byte	0x08
	.zero		1


	//   ....[46]....
        /*0378*/ 	.word	0x00000530
        /*037c*/ 	.word	0x000000ff
        /*0380*/ 	.word	0x000000b8
        /*0384*/ 	.short	0x0100
        /*0386*/ 	.byte	0x08
	.zero		1


	//   ....[47]....
        /*0388*/ 	.word	0x00000540
        /*038c*/ 	.word	0x000000ff
        /*0390*/ 	.word	0x00000278
        /*0394*/ 	.short	0x0100
        /*0396*/ 	.byte	0x08
	.zero		1


	//   ....[48]....
        /*0398*/ 	.word	0x00000550
        /*039c*/ 	.word	0x000000ff
        /*03a0*/ 	.word	0x000000c0
        /*03a4*/ 	.short	0x0100
        /*03a6*/ 	.byte	0x08
	.zero		1


	//   ....[49]....
        /*03a8*/ 	.word	0x00000560
        /*03ac*/ 	.word	0x000000ff
        /*03b0*/ 	.word	0x00000280
        /*03b4*/ 	.short	0x0100
        /*03b6*/ 	.byte	0x08
	.zero		1


	//   ....[50]....
        /*03b8*/ 	.word	0x00000570
        /*03bc*/ 	.word	0x000000ff
        /*03c0*/ 	.word	0x000000c8
        /*03c4*/ 	.short	0x0100
        /*03c6*/ 	.byte	0x08
	.zero		1


	//   ....[51]....
        /*03c8*/ 	.word	0x00000580
        /*03cc*/ 	.word	0x000000ff
        /*03d0*/ 	.word	0x00000288
        /*03d4*/ 	.short	0x0100
        /*03d6*/ 	.byte	0x08
	.zero		1


	//   ....[52]....
        /*03d8*/ 	.word	0x00000590
        /*03dc*/ 	.word	0x000000ff
        /*03e0*/ 	.word	0x000000d0
        /*03e4*/ 	.short	0x0100
        /*03e6*/ 	.byte	0x08
	.zero		1


	//   ....[53]....
        /*03e8*/ 	.word	0x000005a0
        /*03ec*/ 	.word	0x000000ff
        /*03f0*/ 	.word	0x00000290
        /*03f4*/ 	.short	0x0100
        /*03f6*/ 	.byte	0x08
	.zero		1


	//   ....[54]....
        /*03f8*/ 	.word	0x000005b0
        /*03fc*/ 	.word	0x000000ff
        /*0400*/ 	.word	0x000000d8
        /*0404*/ 	.short	0x0100
        /*0406*/ 	.byte	0x08
	.zero		1


	//   ....[55]....
        /*0408*/ 	.word	0x000005c0
        /*040c*/ 	.word	0x000000ff
        /*0410*/ 	.word	0x00000298
        /*0414*/ 	.short	0x0100
        /*0416*/ 	.byte	0x08
	.zero		1


	//   ....[56]....
        /*0418*/ 	.word	0x000005d0
        /*041c*/ 	.word	0x000000ff
        /*0420*/ 	.word	0x000000e0
        /*0424*/ 	.short	0x0100
        /*0426*/ 	.byte	0x08
	.zero		1


	//   ....[57]....
        /*0428*/ 	.word	0x000005e0
        /*042c*/ 	.word	0x000000ff
        /*0430*/ 	.word	0x000002a0
        /*0434*/ 	.short	0x0100
        /*0436*/ 	.byte	0x08
	.zero		1


	//   ....[58]....
        /*0438*/ 	.word	0x000005f0
        /*043c*/ 	.word	0x000000ff
        /*0440*/ 	.word	0x000000e8
        /*0444*/ 	.short	0x0100
        /*0446*/ 	.byte	0x08
	.zero		1


	//   ....[59]....
        /*0448*/ 	.word	0x00000600
        /*044c*/ 	.word	0x000000ff
        /*0450*/ 	.word	0x000002a8
        /*0454*/ 	.short	0x0100
        /*0456*/ 	.byte	0x08
	.zero		1


	//   ....[60]....
        /*0458*/ 	.word	0x00000610
        /*045c*/ 	.word	0x000000ff
        /*0460*/ 	.word	0x000000f0
        /*0464*/ 	.short	0x0100
        /*0466*/ 	.byte	0x08
	.zero		1


	//   ....[61]....
        /*0468*/ 	.word	0x00000620
        /*046c*/ 	.word	0x000000ff
        /*0470*/ 	.word	0x000002b0
        /*0474*/ 	.short	0x0100
        /*0476*/ 	.byte	0x08
	.zero		1


	//   ....[62]....
        /*0478*/ 	.word	0x00000630
        /*047c*/ 	.word	0x000000ff
        /*0480*/ 	.word	0x000000f8
        /*0484*/ 	.short	0x0100
        /*0486*/ 	.byte	0x08
	.zero		1


	//   ....[63]....
        /*0488*/ 	.word	0x00000640
        /*048c*/ 	.word	0x000000ff
        /*0490*/ 	.word	0x000002b8
        /*0494*/ 	.short	0x0100
        /*0496*/ 	.byte	0x08
	.zero		1


	//   ....[64]....
        /*0498*/ 	.word	0x00000650
        /*049c*/ 	.word	0x000000ff
        /*04a0*/ 	.word	0x00000100
        /*04a4*/ 	.short	0x0100
        /*04a6*/ 	.byte	0x08
	.zero		1


	//   ....[65]....
        /*04a8*/ 	.word	0x00000660
        /*04ac*/ 	.word	0x000000ff
        /*04b0*/ 	.word	0x000002c0
        /*04b4*/ 	.short	0x0100
        /*04b6*/ 	.byte	0x08
	.zero		1


	//   ....[66]....
        /*04b8*/ 	.word	0x00000670
        /*04bc*/ 	.word	0x000000ff
        /*04c0*/ 	.word	0x00000108
        /*04c4*/ 	.short	0x0100
        /*04c6*/ 	.byte	0x08
	.zero		1


	//   ....[67]....
        /*04c8*/ 	.word	0x00000680
        /*04cc*/ 	.word	0x000000ff
        /*04d0*/ 	.word	0x000002c8
        /*04d4*/ 	.short	0x0100
        /*04d6*/ 	.byte	0x08
	.zero		1


	//   ....[68]....
        /*04d8*/ 	.word	0x00000690
        /*04dc*/ 	.word	0x000000ff
        /*04e0*/ 	.word	0x00000110
        /*04e4*/ 	.short	0x0100
        /*04e6*/ 	.byte	0x08
	.zero		1


	//   ....[69]....
        /*04e8*/ 	.word	0x000006a0
        /*04ec*/ 	.word	0x000000ff
        /*04f0*/ 	.word	0x000002d0
        /*04f4*/ 	.short	0x0100
        /*04f6*/ 	.byte	0x08
	.zero		1


	//   ....[70]....
        /*04f8*/ 	.word	0x000006b0
        /*04fc*/ 	.word	0x000000ff
        /*0500*/ 	.word	0x00000118
        /*0504*/ 	.short	0x0100
        /*0506*/ 	.byte	0x08
	.zero		1


	//   ....[71]....
        /*0508*/ 	.word	0x000006c0
        /*050c*/ 	.word	0x000000ff
        /*0510*/ 	.word	0x000002d8
        /*0514*/ 	.short	0x0100
        /*0516*/ 	.byte	0x08
	.zero		1


	//   ....[72]....
        /*0518*/ 	.word	0x000006d0
        /*051c*/ 	.word	0x000000ff
        /*0520*/ 	.word	0x00000120
        /*0524*/ 	.short	0x0100
        /*0526*/ 	.byte	0x08
	.zero		1


	//   ....[73]....
        /*0528*/ 	.word	0x000006e0
        /*052c*/ 	.word	0x000000ff
        /*0530*/ 	.word	0x000002e0
        /*0534*/ 	.short	0x0100
        /*0536*/ 	.byte	0x08
	.zero		1


	//   ....[74]....
        /*0538*/ 	.word	0x000006f0
        /*053c*/ 	.word	0x000000ff
        /*0540*/ 	.word	0x00000128
        /*0544*/ 	.short	0x0100
        /*0546*/ 	.byte	0x08
	.zero		1


	//   ....[75]....
        /*0548*/ 	.word	0x00000700
        /*054c*/ 	.word	0x000000ff
        /*0550*/ 	.word	0x000002e8
        /*0554*/ 	.short	0x0100
        /*0556*/ 	.byte	0x08
	.zero		1


	//   ....[76]....
        /*0558*/ 	.word	0x00000710
        /*055c*/ 	.word	0x000000ff
        /*0560*/ 	.word	0x00000130
        /*0564*/ 	.short	0x0100
        /*0566*/ 	.byte	0x08
	.zero		1


	//   ....[77]....
        /*0568*/ 	.word	0x00000720
        /*056c*/ 	.word	0x000000ff
        /*0570*/ 	.word	0x000002f0
        /*0574*/ 	.short	0x0100
        /*0576*/ 	.byte	0x08
	.zero		1


	//   ....[78]....
        /*0578*/ 	.word	0x00000730
        /*057c*/ 	.word	0x000000ff
        /*0580*/ 	.word	0x00000138
        /*0584*/ 	.short	0x0100
        /*0586*/ 	.byte	0x08
	.zero		1


	//   ....[79]....
        /*0588*/ 	.word	0x00000740
        /*058c*/ 	.word	0x000000ff
        /*0590*/ 	.word	0x000002f8
        /*0594*/ 	.short	0x0100
        /*0596*/ 	.byte	0x08
	.zero		1


	//   ....[80]....
        /*0598*/ 	.word	0x00000750
        /*059c*/ 	.word	0x000000ff
        /*05a0*/ 	.word	0x00000140
        /*05a4*/ 	.short	0x0100
        /*05a6*/ 	.byte	0x08
	.zero		1


	//   ....[81]....
        /*05a8*/ 	.word	0x00000760
        /*05ac*/ 	.word	0x000000ff
        /*05b0*/ 	.word	0x00000300
        /*05b4*/ 	.short	0x0100
        /*05b6*/ 	.byte	0x08
	.zero		1


	//   ....[82]....
        /*05b8*/ 	.word	0x00000770
        /*05bc*/ 	.word	0x000000ff
        /*05c0*/ 	.word	0x00000148
        /*05c4*/ 	.short	0x0100
        /*05c6*/ 	.byte	0x08
	.zero		1


	//   ....[83]....
        /*05c8*/ 	.word	0x00000780
        /*05cc*/ 	.word	0x000000ff
        /*05d0*/ 	.word	0x00000308
        /*05d4*/ 	.short	0x0100
        /*05d6*/ 	.byte	0x08
	.zero		1


	//   ....[84]....
        /*05d8*/ 	.word	0x00000790
        /*05dc*/ 	.word	0x000000ff
        /*05e0*/ 	.word	0x00000150
        /*05e4*/ 	.short	0x0100
        /*05e6*/ 	.byte	0x08
	.zero		1


	//   ....[85]....
        /*05e8*/ 	.word	0x000007a0
        /*05ec*/ 	.word	0x000000ff
        /*05f0*/ 	.word	0x00000310
        /*05f4*/ 	.short	0x0100
        /*05f6*/ 	.byte	0x08
	.zero		1


	//   ....[86]....
        /*05f8*/ 	.word	0x000007b0
        /*05fc*/ 	.word	0x000000ff
        /*0600*/ 	.word	0x00000158
        /*0604*/ 	.short	0x0100
        /*0606*/ 	.byte	0x08
	.zero		1


	//   ....[87]....
        /*0608*/ 	.word	0x000007c0
        /*060c*/ 	.word	0x000000ff
        /*0610*/ 	.word	0x00000318
        /*0614*/ 	.short	0x0100
        /*0616*/ 	.byte	0x08
	.zero		1


	//   ....[88]....
        /*0618*/ 	.word	0x000007d0
        /*061c*/ 	.word	0x000000ff
        /*0620*/ 	.word	0x00000160
        /*0624*/ 	.short	0x0100
        /*0626*/ 	.byte	0x08
	.zero		1


	//   ....[89]....
        /*0628*/ 	.word	0x000007e0
        /*062c*/ 	.word	0x000000ff
        /*0630*/ 	.word	0x00000320
        /*0634*/ 	.short	0x0100
        /*0636*/ 	.byte	0x08
	.zero		1


	//   ....[90]....
        /*0638*/ 	.word	0x000007f0
        /*063c*/ 	.word	0x000000ff
        /*0640*/ 	.word	0x00000168
        /*0644*/ 	.short	0x0100
        /*0646*/ 	.byte	0x08
	.zero		1


	//   ....[91]....
        /*0648*/ 	.word	0x00000800
        /*064c*/ 	.word	0x000000ff
        /*0650*/ 	.word	0x00000328
        /*0654*/ 	.short	0x0100
        /*0656*/ 	.byte	0x08
	.zero		1


	//   ....[92]....
        /*0658*/ 	.word	0x00000810
        /*065c*/ 	.word	0x000000ff
        /*0660*/ 	.word	0x00000170
        /*0664*/ 	.short	0x0100
        /*0666*/ 	.byte	0x08
	.zero		1


	//   ....[93]....
        /*0668*/ 	.word	0x00000820
        /*066c*/ 	.word	0x000000ff
        /*0670*/ 	.word	0x00000330
        /*0674*/ 	.short	0x0100
        /*0676*/ 	.byte	0x08
	.zero		1


	//   ....[94]....
        /*0678*/ 	.word	0x00000830
        /*067c*/ 	.word	0x000000ff
        /*0680*/ 	.word	0x00000178
        /*0684*/ 	.short	0x0100
        /*0686*/ 	.byte	0x08
	.zero		1


	//   ....[95]....
        /*0688*/ 	.word	0x00000840
        /*068c*/ 	.word	0x000000ff
        /*0690*/ 	.word	0x00000338
        /*0694*/ 	.short	0x0100
        /*0696*/ 	.byte	0x08
	.zero		1


	//   ....[96]....
        /*0698*/ 	.word	0x00000850
        /*069c*/ 	.word	0x000000ff
        /*06a0*/ 	.word	0x00000180
        /*06a4*/ 	.short	0x0100
        /*06a6*/ 	.byte	0x08
	.zero		1


	//   ....[97]....
        /*06a8*/ 	.word	0x00000860
        /*06ac*/ 	.word	0x000000ff
        /*06b0*/ 	.word	0x00000340
        /*06b4*/ 	.short	0x0100
        /*06b6*/ 	.byte	0x08
	.zero		1


	//   ....[98]....
        /*06b8*/ 	.word	0x00000870
        /*06bc*/ 	.word	0x000000ff
        /*06c0*/ 	.word	0x00000188
        /*06c4*/ 	.short	0x0100
        /*06c6*/ 	.byte	0x08
	.zero		1


	//   ....[99]....
        /*06c8*/ 	.word	0x00000880
        /*06cc*/ 	.word	0x000000ff
        /*06d0*/ 	.word	0x00000348
        /*06d4*/ 	.short	0x0100
        /*06d6*/ 	.byte	0x08
	.zero		1


	//   ....[100]....
        /*06d8*/ 	.word	0x00000890
        /*06dc*/ 	.word	0x000000ff
        /*06e0*/ 	.word	0x00000190
        /*06e4*/ 	.short	0x0100
        /*06e6*/ 	.byte	0x08
	.zero		1


	//   ....[101]....
        /*06e8*/ 	.word	0x000008a0
        /*06ec*/ 	.word	0x000000ff
        /*06f0*/ 	.word	0x00000350
        /*06f4*/ 	.short	0x0100
        /*06f6*/ 	.byte	0x08
	.zero		1


	//   ....[102]....
        /*06f8*/ 	.word	0x000008b0
        /*06fc*/ 	.word	0x000000ff
        /*0700*/ 	.word	0x00000198
        /*0704*/ 	.short	0x0100
        /*0706*/ 	.byte	0x08
	.zero		1


	//   ....[103]....
        /*0708*/ 	.word	0x000008c0
        /*070c*/ 	.word	0x000000ff
        /*0710*/ 	.word	0x00000358
        /*0714*/ 	.short	0x0100
        /*0716*/ 	.byte	0x08
	.zero		1


	//   ....[104]....
        /*0718*/ 	.word	0x000008d0
        /*071c*/ 	.word	0x000000ff
        /*0720*/ 	.word	0x000001a0
        /*0724*/ 	.short	0x0100
        /*0726*/ 	.byte	0x08
	.zero		1


	//   ....[105]....
        /*0728*/ 	.word	0x000008e0
        /*072c*/ 	.word	0x000000ff
        /*0730*/ 	.word	0x00000360
        /*0734*/ 	.short	0x0100
        /*0736*/ 	.byte	0x08
	.zero		1


	//   ....[106]....
        /*0738*/ 	.word	0x000008f0
        /*073c*/ 	.word	0x000000ff
        /*0740*/ 	.word	0x000001a8
        /*0744*/ 	.short	0x0100
        /*0746*/ 	.byte	0x08
	.zero		1


	//   ....[107]....
        /*0748*/ 	.word	0x00000900
        /*074c*/ 	.word	0x000000ff
        /*0750*/ 	.word	0x00000368
        /*0754*/ 	.short	0x0100
        /*0756*/ 	.byte	0x08
	.zero		1


	//   ....[108]....
        /*0758*/ 	.word	0x00000910
        /*075c*/ 	.word	0x000000ff
        /*0760*/ 	.word	0x000001b0
        /*0764*/ 	.short	0x0100
        /*0766*/ 	.byte	0x08
	.zero		1


	//   ....[109]....
        /*0768*/ 	.word	0x00000920
        /*076c*/ 	.word	0x000000ff
        /*0770*/ 	.word	0x00000370
        /*0774*/ 	.short	0x0100
        /*0776*/ 	.byte	0x08
	.zero		1


	//   ....[110]....
        /*0778*/ 	.word	0x00000930
        /*077c*/ 	.word	0x000000ff
        /*0780*/ 	.word	0x000001b8
        /*0784*/ 	.short	0x0100
        /*0786*/ 	.byte	0x08
	.zero		1


	//   ....[111]....
        /*0788*/ 	.word	0x00000940
        /*078c*/ 	.word	0x000000ff
        /*0790*/ 	.word	0x00000378
        /*0794*/ 	.short	0x0100
        /*0796*/ 	.byte	0x08
	.zero		1


	//   ....[112]....
        /*0798*/ 	.word	0x00000e70
        /*079c*/ 	.word	0x000000ff
        /*07a0*/ 	.word	0x000003b0
        /*07a4*/ 	.short	0x0100
        /*07a6*/ 	.byte	0x08
	.zero		1


	//   ....[113]....
        /*07a8*/ 	.word	0x00000f10
        /*07ac*/ 	.word	0x000000ff
        /*07b0*/ 	.word	0x000003b8
        /*07b4*/ 	.short	0x0100
        /*07b6*/ 	.byte	0x08
	.zero		1


	//   ....[114]....
        /*07b8*/ 	.word	0x00000f80
        /*07bc*/ 	.word	0x000000ff
        /*07c0*/ 	.word	0x00000390
        /*07c4*/ 	.short	0x0100
        /*07c6*/ 	.byte	0x09
	.zero		1


	//   ....[115]....
        /*07c8*/ 	.word	0x00000f90
        /*07cc*/ 	.word	0x000000ff
        /*07d0*/ 	.word	0x00000398
        /*07d4*/ 	.short	0x0100
        /*07d6*/ 	.byte	0x09
	.zero		1


	//   ....[116]....
        /*07d8*/ 	.word	0x00000fa0
        /*07dc*/ 	.word	0x000000ff
        /*07e0*/ 	.word	0x000003a0
        /*07e4*/ 	.short	0x0100
        /*07e6*/ 	.byte	0x09
	.zero		1


	//   ....[117]....
        /*07e8*/ 	.word	0x00000fb0
        /*07ec*/ 	.word	0x000000ff
        /*07f0*/ 	.word	0x000003a8
        /*07f4*/ 	.short	0x0100
        /*07f6*/ 	.byte	0x09
	.zero		1


	//   ....[118]....
        /*07f8*/ 	.word	0x00001d90
        /*07fc*/ 	.word	0x000000ff
        /*0800*/ 	.word	0xfffffff8
        /*0804*/ 	.short	0x010a
        /*0806*/ 	.byte	0x0f
	.zero		1


	//   ....[119]....
        /*0808*/ 	.word	0x00002060
        /*080c*/ 	.word	0x000000ff
        /*0810*/ 	.word	0x00000000
        /*0814*/ 	.short	0x010a
        /*0816*/ 	.byte	0x06
	.zero		1


	//   ....[120]....
        /*0818*/ 	.word	0x000020a0
        /*081c*/ 	.word	0x000000ff
        /*0820*/ 	.word	0x00000000
        /*0824*/ 	.short	0x010a
        /*0826*/ 	.byte	0x06
	.zero		1


	//   ....[121]....
        /*0828*/ 	.word	0x000025c0
        /*082c*/ 	.word	0x000000ff
        /*0830*/ 	.word	0x00000000
        /*0834*/ 	.short	0x010a
        /*0836*/ 	.byte	0x09
	.zero		1


	//   ....[122]....
        /*0838*/ 	.word	0x00002600
        /*083c*/ 	.word	0x000000ff
        /*0840*/ 	.word	0x00000000
        /*0844*/ 	.short	0x010a
        /*0846*/ 	.byte	0x09
	.zero		1


	//   ....[123]....
        /*0848*/ 	.word	0x00002990
        /*084c*/ 	.word	0x00000013
        /*0850*/ 	.word	0x00000000
        /*0854*/ 	.short	0x0101
        /*0856*/ 	.byte	0x3f
	.zero		1


	//   ....[124]....
        /*0858*/ 	.word	0x00002d10
        /*085c*/ 	.word	0x00000011
        /*0860*/ 	.word	0x00000000
        /*0864*/ 	.short	0x0101
        /*0866*/ 	.byte	0x17
	.zero		1


	//   ....[125]....
        /*0868*/ 	.word	0x00002e20
        /*086c*/ 	.word	0x00000011
        /*0870*/ 	.word	0x00000000
        /*0874*/ 	.short	0x0101
        /*0876*/ 	.byte	0x3f
	.zero		1


	//   ....[126]....
        /*0878*/ 	.word	0x00002ee0
        /*087c*/ 	.word	0x000000ff
        /*0880*/ 	.word	0x00000008
        /*0884*/ 	.short	0x010a
        /*0886*/ 	.byte	0x0f
	.zero		1


	//   ....[127]....
        /*0888*/ 	.word	0x00005740
        /*088c*/ 	.word	0x00000004
        /*0890*/ 	.word	0x00000000
        /*0894*/ 	.short	0x0101
        /*0896*/ 	.byte	0x17
	.zero		1


	//   ....[128]....
        /*0898*/ 	.word	0x00006060
        /*089c*/ 	.word	0x00000013
        /*08a0*/ 	.word	0x000001c0
        /*08a4*/ 	.short	0x010a
        /*08a6*/ 	.byte	0x3f
	.zero		1


	//   ....[129]....
        /*08a8*/ 	.word	0x00006410
        /*08ac*/ 	.word	0x00000004
        /*08b0*/ 	.word	0x000003b8
        /*08b4*/ 	.short	0x0101
        /*08b6*/ 	.byte	0x3f
	.zero		1


	//   ....[130]....
        /*08b8*/ 	.word	0x00006b40
        /*08bc*/ 	.word	0x00000005
        /*08c0*/ 	.word	0x00000000
        /*08c4*/ 	.short	0x010a
        /*08c6*/ 	.byte	0x3f
	.zero		1


	//   ....[131]....
        /*08c8*/ 	.word	0x00006bc0
        /*08cc*/ 	.word	0x00000007
        /*08d0*/ 	.word	0x00000000
        /*08d4*/ 	.short	0x010a
        /*08d6*/ 	.byte	0x3f
	.zero		1


	//   ....[132]....
        /*08d8*/ 	.word	0x00006c50
        /*08dc*/ 	.word	0x00000006
        /*08e0*/ 	.word	0x00000000
        /*08e4*/ 	.short	0x010a
        /*08e6*/ 	.byte	0x3f
	.zero		1


	//   ....[133]....
        /*08e8*/ 	.word	0x00006ce0
        /*08ec*/ 	.word	0x00000007
        /*08f0*/ 	.word	0x00000000
        /*08f4*/ 	.short	0x010a
        /*08f6*/ 	.byte	0x3f
	.zero		1


	//   ....[134]....
        /*08f8*/ 	.word	0x00006d70
        /*08fc*/ 	.word	0x00000006
        /*0900*/ 	.word	0x00000000
        /*0904*/ 	.short	0x010a
        /*0906*/ 	.byte	0x3f
	.zero		1


	//   ....[135]....
        /*0908*/ 	.word	0x00006e00
        /*090c*/ 	.word	0x00000007
        /*0910*/ 	.word	0x00000000
        /*0914*/ 	.short	0x010a
        /*0916*/ 	.byte	0x3f
	.zero		1


	//   ....[136]....
        /*0918*/ 	.word	0x00006e90
        /*091c*/ 	.word	0x00000006
        /*0920*/ 	.word	0x00000000
        /*0924*/ 	.short	0x010a
        /*0926*/ 	.byte	0x3f
	.zero		1


	//   ....[137]....
        /*0928*/ 	.word	0x00006f20
        /*092c*/ 	.word	0x00000007
        /*0930*/ 	.word	0x00000000
        /*0934*/ 	.short	0x010a
        /*0936*/ 	.byte	0x3f
	.zero		1


	//   ....[138]....
        /*0938*/ 	.word	0x00006fb0
        /*093c*/ 	.word	0x00000006
        /*0940*/ 	.word	0x00000000
        /*0944*/ 	.short	0x010a
        /*0946*/ 	.byte	0x3f
	.zero		1


	//   ....[139]....
        /*0948*/ 	.word	0x00007040
        /*094c*/ 	.word	0x00000007
        /*0950*/ 	.word	0x00000000
        /*0954*/ 	.short	0x010a
        /*0956*/ 	.byte	0x3f
	.zero		1


	//   ....[140]....
        /*0958*/ 	.word	0x000070d0
        /*095c*/ 	.word	0x00000006
        /*0960*/ 	.word	0x00000000
        /*0964*/ 	.short	0x010a
        /*0966*/ 	.byte	0x3f
	.zero		1


	//   ....[141]....
        /*0968*/ 	.word	0x00007160
        /*096c*/ 	.word	0x00000007
        /*0970*/ 	.word	0x00000000
        /*0974*/ 	.short	0x010a
        /*0976*/ 	.byte	0x3f
	.zero		1


	//   ....[142]....
        /*0978*/ 	.word	0x000071f0
        /*097c*/ 	.word	0x00000006
        /*0980*/ 	.word	0x00000000
        /*0984*/ 	.short	0x010a
        /*0986*/ 	.byte	0x3f
	.zero		1


	//   ....[143]....
        /*0988*/ 	.word	0x00007280
        /*098c*/ 	.word	0x00000007
        /*0990*/ 	.word	0x00000000
        /*0994*/ 	.short	0x010a
        /*0996*/ 	.byte	0x3f
	.zero		1


	//   ....[144]....
        /*0998*/ 	.word	0x00007310
        /*099c*/ 	.word	0x00000006
        /*09a0*/ 	.word	0x00000000
        /*09a4*/ 	.short	0x010a
        /*09a6*/ 	.byte	0x3f
	.zero		1


	//   ....[145]....
        /*09a8*/ 	.word	0x000073a0
        /*09ac*/ 	.word	0x00000007
        /*09b0*/ 	.word	0x00000000
        /*09b4*/ 	.short	0x010a
        /*09b6*/ 	.byte	0x3f
	.zero		1


	//   ....[146]....
        /*09b8*/ 	.word	0x00007430
        /*09bc*/ 	.word	0x00000006
        /*09c0*/ 	.word	0x00000000
        /*09c4*/ 	.short	0x010a
        /*09c6*/ 	.byte	0x3f
	.zero		1


	//   ....[147]....
        /*09c8*/ 	.word	0x000074c0
        /*09cc*/ 	.word	0x00000007
        /*09d0*/ 	.word	0x00000000
        /*09d4*/ 	.short	0x010a
        /*09d6*/ 	.byte	0x3f
	.zero		1


	//   ....[148]....
        /*09d8*/ 	.word	0x00007550
        /*09dc*/ 	.word	0x00000006
        /*09e0*/ 	.word	0x00000000
        /*09e4*/ 	.short	0x010a
        /*09e6*/ 	.byte	0x3f
	.zero		1


	//   ....[149]....
        /*09e8*/ 	.word	0x000075e0
        /*09ec*/ 	.word	0x00000007
        /*09f0*/ 	.word	0x00000000
        /*09f4*/ 	.short	0x010a
        /*09f6*/ 	.byte	0x3f
	.zero		1


	//   ....[150]....
        /*09f8*/ 	.word	0x00007670
        /*09fc*/ 	.word	0x00000006
        /*0a00*/ 	.word	0x00000000
        /*0a04*/ 	.short	0x010a
        /*0a06*/ 	.byte	0x3f
	.zero		1


	//   ....[151]....
        /*0a08*/ 	.word	0x00007700
        /*0a0c*/ 	.word	0x00000007
        /*0a10*/ 	.word	0x00000000
        /*0a14*/ 	.short	0x010a
        /*0a16*/ 	.byte	0x3f
	.zero		1


	//   ....[152]....
        /*0a18*/ 	.word	0x00007790
        /*0a1c*/ 	.word	0x00000006
        /*0a20*/ 	.word	0x00000000
        /*0a24*/ 	.short	0x010a
        /*0a26*/ 	.byte	0x3f
	.zero		1


	//   ....[153]....
        /*0a28*/ 	.word	0x00007820
        /*0a2c*/ 	.word	0x00000007
        /*0a30*/ 	.word	0x00000000
        /*0a34*/ 	.short	0x010a
        /*0a36*/ 	.byte	0x3f
	.zero		1


	//   ....[154]....
        /*0a38*/ 	.word	0x000078b0
        /*0a3c*/ 	.word	0x00000006
        /*0a40*/ 	.word	0x00000000
        /*0a44*/ 	.short	0x010a
        /*0a46*/ 	.byte	0x3f
	.zero		1


	//   ....[155]....
        /*0a48*/ 	.word	0x00007940
        /*0a4c*/ 	.word	0x00000007
        /*0a50*/ 	.word	0x00000000
        /*0a54*/ 	.short	0x010a
        /*0a56*/ 	.byte	0x3f
	.zero		1


	//   ....[156]....
        /*0a58*/ 	.word	0x000079d0
        /*0a5c*/ 	.word	0x00000006
        /*0a60*/ 	.word	0x00000000
        /*0a64*/ 	.short	0x010a
        /*0a66*/ 	.byte	0x3f
	.zero		1


	//   ....[157]....
        /*0a68*/ 	.word	0x00007a60
        /*0a6c*/ 	.word	0x00000007
        /*0a70*/ 	.word	0x00000000
        /*0a74*/ 	.short	0x010a
        /*0a76*/ 	.byte	0x3f
	.zero		1


	//   ....[158]....
        /*0a78*/ 	.word	0x00007af0
        /*0a7c*/ 	.word	0x00000006
        /*0a80*/ 	.word	0x00000000
        /*0a84*/ 	.short	0x010a
        /*0a86*/ 	.byte	0x3f
	.zero		1


	//   ....[159]....
        /*0a88*/ 	.word	0x00007b80
        /*0a8c*/ 	.word	0x00000007
        /*0a90*/ 	.word	0x00000000
        /*0a94*/ 	.short	0x010a
        /*0a96*/ 	.byte	0x3f
	.zero		1


	//   ....[160]....
        /*0a98*/ 	.word	0x00007c10
        /*0a9c*/ 	.word	0x00000006
        /*0aa0*/ 	.word	0x00000000
        /*0aa4*/ 	.short	0x010a
        /*0aa6*/ 	.byte	0x3f
	.zero		1


	//   ....[161]....
        /*0aa8*/ 	.word	0x00007ca0
        /*0aac*/ 	.word	0x00000007
        /*0ab0*/ 	.word	0x00000000
        /*0ab4*/ 	.short	0x010a
        /*0ab6*/ 	.byte	0x3f
	.zero		1


	//   ....[162]....
        /*0ab8*/ 	.word	0x00007d30
        /*0abc*/ 	.word	0x00000006
        /*0ac0*/ 	.word	0x00000000
        /*0ac4*/ 	.short	0x010a
        /*0ac6*/ 	.byte	0x3f
	.zero		1


	//   ....[163]....
        /*0ac8*/ 	.word	0x00007dc0
        /*0acc*/ 	.word	0x00000007
        /*0ad0*/ 	.word	0x00000000
        /*0ad4*/ 	.short	0x010a
        /*0ad6*/ 	.byte	0x3f
	.zero		1


	//   ....[164]....
        /*0ad8*/ 	.word	0x00007e50
        /*0adc*/ 	.word	0x00000006
        /*0ae0*/ 	.word	0x00000000
        /*0ae4*/ 	.short	0x010a
        /*0ae6*/ 	.byte	0x3f
	.zero		1


	//   ....[165]....
        /*0ae8*/ 	.word	0x00007ee0
        /*0aec*/ 	.word	0x00000007
        /*0af0*/ 	.word	0x00000000
        /*0af4*/ 	.short	0x010a
        /*0af6*/ 	.byte	0x3f
	.zero		1


	//   ....[166]....
        /*0af8*/ 	.word	0x00007f70
        /*0afc*/ 	.word	0x00000006
        /*0b00*/ 	.word	0x00000000
        /*0b04*/ 	.short	0x010a
        /*0b06*/ 	.byte	0x3f
	.zero		1


	//   ....[167]....
        /*0b08*/ 	.word	0x00008000
        /*0b0c*/ 	.word	0x00000007
        /*0b10*/ 	.word	0x00000000
        /*0b14*/ 	.short	0x010a
        /*0b16*/ 	.byte	0x3f
	.zero		1


	//   ....[168]....
        /*0b18*/ 	.word	0x00008090
        /*0b1c*/ 	.word	0x00000006
        /*0b20*/ 	.word	0x00000000
        /*0b24*/ 	.short	0x010a
        /*0b26*/ 	.byte	0x3f
	.zero		1


	//   ....[169]....
        /*0b28*/ 	.word	0x00008120
        /*0b2c*/ 	.word	0x00000007
        /*0b30*/ 	.word	0x00000000
        /*0b34*/ 	.short	0x010a
        /*0b36*/ 	.byte	0x3f
	.zero		1


	//   ....[170]....
        /*0b38*/ 	.word	0x000081b0
        /*0b3c*/ 	.word	0x00000006
        /*0b40*/ 	.word	0x00000000
        /*0b44*/ 	.short	0x010a
        /*0b46*/ 	.byte	0x3f
	.zero		1


	//   ....[171]....
        /*0b48*/ 	.word	0x00008240
        /*0b4c*/ 	.word	0x00000007
        /*0b50*/ 	.word	0x00000000
        /*0b54*/ 	.short	0x010a
        /*0b56*/ 	.byte	0x3f
	.zero		1


	//   ....[172]....
        /*0b58*/ 	.word	0x000082d0
        /*0b5c*/ 	.word	0x00000006
        /*0b60*/ 	.word	0x00000000
        /*0b64*/ 	.short	0x010a
        /*0b66*/ 	.byte	0x3f
	.zero		1


	//   ....[173]....
        /*0b68*/ 	.word	0x00008360
        /*0b6c*/ 	.word	0x00000007
        /*0b70*/ 	.word	0x00000000
        /*0b74*/ 	.short	0x010a
        /*0b76*/ 	.byte	0x3f
	.zero		1


	//   ....[174]....
        /*0b78*/ 	.word	0x000083f0
        /*0b7c*/ 	.word	0x00000006
        /*0b80*/ 	.word	0x00000000
        /*0b84*/ 	.short	0x010a
        /*0b86*/ 	.byte	0x3f
	.zero		1


	//   ....[175]....
        /*0b88*/ 	.word	0x00008480
        /*0b8c*/ 	.word	0x00000007
        /*0b90*/ 	.word	0x00000000
        /*0b94*/ 	.short	0x010a
        /*0b96*/ 	.byte	0x3f
	.zero		1


	//   ....[176]....
        /*0b98*/ 	.word	0x00008510
        /*0b9c*/ 	.word	0x00000006
        /*0ba0*/ 	.word	0x00000000
        /*0ba4*/ 	.short	0x010a
        /*0ba6*/ 	.byte	0x3f
	.zero		1


	//   ....[177]....
        /*0ba8*/ 	.word	0x000085a0
        /*0bac*/ 	.word	0x00000007
        /*0bb0*/ 	.word	0x00000000
        /*0bb4*/ 	.short	0x010a
        /*0bb6*/ 	.byte	0x3f
	.zero		1


	//   ....[178]....
        /*0bb8*/ 	.word	0x00008630
        /*0bbc*/ 	.word	0x00000006
        /*0bc0*/ 	.word	0x00000000
        /*0bc4*/ 	.short	0x010a
        /*0bc6*/ 	.byte	0x3f
	.zero		1


	//   ....[179]....
        /*0bc8*/ 	.word	0x000086c0
        /*0bcc*/ 	.word	0x00000007
        /*0bd0*/ 	.word	0x00000000
        /*0bd4*/ 	.short	0x010a
        /*0bd6*/ 	.byte	0x3f
	.zero		1


	//   ....[180]....
        /*0bd8*/ 	.word	0x00008750
        /*0bdc*/ 	.word	0x00000006
        /*0be0*/ 	.word	0x00000000
        /*0be4*/ 	.short	0x010a
        /*0be6*/ 	.byte	0x3f
	.zero		1


	//   ....[181]....
        /*0be8*/ 	.word	0x000087e0
        /*0bec*/ 	.word	0x00000007
        /*0bf0*/ 	.word	0x00000000
        /*0bf4*/ 	.short	0x010a
        /*0bf6*/ 	.byte	0x3f
	.zero		1


	//   ....[182]....
        /*0bf8*/ 	.word	0x00008870
        /*0bfc*/ 	.word	0x00000006
        /*0c00*/ 	.word	0x00000000
        /*0c04*/ 	.short	0x010a
        /*0c06*/ 	.byte	0x3f
	.zero		1


	//   ....[183]....
        /*0c08*/ 	.word	0x00008900
        /*0c0c*/ 	.word	0x00000007
        /*0c10*/ 	.word	0x00000000
        /*0c14*/ 	.short	0x010a
        /*0c16*/ 	.byte	0x3f
	.zero		1


	//   ....[184]....
        /*0c18*/ 	.word	0x00008990
        /*0c1c*/ 	.word	0x00000006
        /*0c20*/ 	.word	0x00000000
        /*0c24*/ 	.short	0x010a
        /*0c26*/ 	.byte	0x3f
	.zero		1


	//   ....[185]....
        /*0c28*/ 	.word	0x00008a20
        /*0c2c*/ 	.word	0x00000003
        /*0c30*/ 	.word	0x00000000
        /*0c34*/ 	.short	0x010a
        /*0c36*/ 	.byte	0x3f
	.zero		1


	//   ....[186]....
        /*0c38*/ 	.word	0x00008a90
        /*0c3c*/ 	.word	0x00000011
        /*0c40*/ 	.word	0xfffffff8
        /*0c44*/ 	.short	0x010a
        /*0c46*/ 	.byte	0x3f
	.zero		1


	//   ....[187]....
        /*0c48*/ 	.word	0x00008af0
        /*0c4c*/ 	.word	0x00000011
        /*0c50*/ 	.word	0x00000000
        /*0c54*/ 	.short	0x010a
        /*0c56*/ 	.byte	0x3f
	.zero		1


	//   ....[188]....
        /*0c58*/ 	.word	0x00008b50
        /*0c5c*/ 	.word	0x00000013
        /*0c60*/ 	.word	0x00000000
        /*0c64*/ 	.short	0x010a
        /*0c66*/ 	.byte	0x3f
	.zero		1


	//   ....[189]....
        /*0c68*/ 	.word	0x00008bb0
        /*0c6c*/ 	.word	0x00000011
        /*0c70*/ 	.word	0x00000008
        /*0c74*/ 	.short	0x010a
        /*0c76*/ 	.byte	0x3f
	.zero		1


	//   ....[190]....
        /*0c78*/ 	.word	0x00008c80
        /*0c7c*/ 	.word	0x00000013
        /*0c80*/ 	.word	0x000001c0
        /*0c84*/ 	.short	0x010a
        /*0c86*/ 	.byte	0x3f
	.zero		1


	//   ....[191]....
        /*0c88*/ 	.word	0x00008d60
        /*0c8c*/ 	.word	0x00000005
        /*0c90*/ 	.word	0x00000000
        /*0c94*/ 	.short	0x010a
        /*0c96*/ 	.byte	0x3f
	.zero		1


	//   ....[192]....
        /*0c98*/ 	.word	0x00008db0
        /*0c9c*/ 	.word	0x00000007
        /*0ca0*/ 	.word	0x00000000
        /*0ca4*/ 	.short	0x010a
        /*0ca6*/ 	.byte	0x3f
	.zero		1


	//   ....[193]....
        /*0ca8*/ 	.word	0x00008e00
        /*0cac*/ 	.word	0x00000006
        /*0cb0*/ 	.word	0x00000000
        /*0cb4*/ 	.short	0x010a
        /*0cb6*/ 	.byte	0x3f
	.zero		1


	//   ....[194]....
        /*0cb8*/ 	.word	0x00008e50
        /*0cbc*/ 	.word	0x00000007
        /*0cc0*/ 	.word	0x00000000
        /*0cc4*/ 	.short	0x010a
        /*0cc6*/ 	.byte	0x3f
	.zero		1


	//   ....[195]....
        /*0cc8*/ 	.word	0x00008ea0
        /*0ccc*/ 	.word	0x00000006
        /*0cd0*/ 	.word	0x00000000
        /*0cd4*/ 	.short	0x010a
        /*0cd6*/ 	.byte	0x3f
	.zero		1


	//   ....[196]....
        /*0cd8*/ 	.word	0x00008ef0
        /*0cdc*/ 	.word	0x00000007
        /*0ce0*/ 	.word	0x00000000
        /*0ce4*/ 	.short	0x010a
        /*0ce6*/ 	.byte	0x3f
	.zero		1


	//   ....[197]....
        /*0ce8*/ 	.word	0x00008f40
        /*0cec*/ 	.word	0x00000006
        /*0cf0*/ 	.word	0x00000000
        /*0cf4*/ 	.short	0x010a
        /*0cf6*/ 	.byte	0x3f
	.zero		1


	//   ....[198]....
        /*0cf8*/ 	.word	0x00008f90
        /*0cfc*/ 	.word	0x00000007
        /*0d00*/ 	.word	0x00000000
        /*0d04*/ 	.short	0x010a
        /*0d06*/ 	.byte	0x3f
	.zero		1


	//   ....[199]....
        /*0d08*/ 	.word	0x00008fe0
        /*0d0c*/ 	.word	0x00000006
        /*0d10*/ 	.word	0x00000000
        /*0d14*/ 	.short	0x010a
        /*0d16*/ 	.byte	0x3f
	.zero		1


	//   ....[200]....
        /*0d18*/ 	.word	0x00009030
        /*0d1c*/ 	.word	0x00000007
        /*0d20*/ 	.word	0x00000000
        /*0d24*/ 	.short	0x010a
        /*0d26*/ 	.byte	0x3f
	.zero		1


	//   ....[201]....
        /*0d28*/ 	.word	0x00009080
        /*0d2c*/ 	.word	0x00000006
        /*0d30*/ 	.word	0x00000000
        /*0d34*/ 	.short	0x010a
        /*0d36*/ 	.byte	0x3f
	.zero		1


	//   ....[202]....
        /*0d38*/ 	.word	0x000090d0
        /*0d3c*/ 	.word	0x00000007
        /*0d40*/ 	.word	0x00000000
        /*0d44*/ 	.short	0x010a
        /*0d46*/ 	.byte	0x3f
	.zero		1


	//   ....[203]....
        /*0d48*/ 	.word	0x00009120
        /*0d4c*/ 	.word	0x00000006
        /*0d50*/ 	.word	0x00000000
        /*0d54*/ 	.short	0x010a
        /*0d56*/ 	.byte	0x3f
	.zero		1


	//   ....[204]....
        /*0d58*/ 	.word	0x00009170
        /*0d5c*/ 	.word	0x00000007
        /*0d60*/ 	.word	0x00000000
        /*0d64*/ 	.short	0x010a
        /*0d66*/ 	.byte	0x3f
	.zero		1


	//   ....[205]....
        /*0d68*/ 	.word	0x000091c0
        /*0d6c*/ 	.word	0x00000006
        /*0d70*/ 	.word	0x00000000
        /*0d74*/ 	.short	0x010a
        /*0d76*/ 	.byte	0x3f
	.zero		1


	//   ....[206]....
        /*0d78*/ 	.word	0x00009210
        /*0d7c*/ 	.word	0x00000007
        /*0d80*/ 	.word	0x00000000
        /*0d84*/ 	.short	0x010a
        /*0d86*/ 	.byte	0x3f
	.zero		1


	//   ....[207]....
        /*0d88*/ 	.word	0x00009260
        /*0d8c*/ 	.word	0x00000006
        /*0d90*/ 	.word	0x00000000
        /*0d94*/ 	.short	0x010a
        /*0d96*/ 	.byte	0x3f
	.zero		1


	//   ....[208]....
        /*0d98*/ 	.word	0x000092b0
        /*0d9c*/ 	.word	0x00000007
        /*0da0*/ 	.word	0x00000000
        /*0da4*/ 	.short	0x010a
        /*0da6*/ 	.byte	0x3f
	.zero		1


	//   ....[209]....
        /*0da8*/ 	.word	0x00009300
        /*0dac*/ 	.word	0x00000006
        /*0db0*/ 	.word	0x00000000
        /*0db4*/ 	.short	0x010a
        /*0db6*/ 	.byte	0x3f
	.zero		1


	//   ....[210]....
        /*0db8*/ 	.word	0x00009350
        /*0dbc*/ 	.word	0x00000007
        /*0dc0*/ 	.word	0x00000000
        /*0dc4*/ 	.short	0x010a
        /*0dc6*/ 	.byte	0x3f
	.zero		1


	//   ....[211]....
        /*0dc8*/ 	.word	0x000093a0
        /*0dcc*/ 	.word	0x00000006
        /*0dd0*/ 	.word	0x00000000
        /*0dd4*/ 	.short	0x010a
        /*0dd6*/ 	.byte	0x3f
	.zero		1


	//   ....[212]....
        /*0dd8*/ 	.word	0x000093f0
        /*0ddc*/ 	.word	0x00000007
        /*0de0*/ 	.word	0x00000000
        /*0de4*/ 	.short	0x010a
        /*0de6*/ 	.byte	0x3f
	.zero		1


	//   ....[213]....
        /*0de8*/ 	.word	0x00009440
        /*0dec*/ 	.word	0x00000006
        /*0df0*/ 	.word	0x00000000
        /*0df4*/ 	.short	0x010a
        /*0df6*/ 	.byte	0x3f
	.zero		1


	//   ....[214]....
        /*0df8*/ 	.word	0x00009490
        /*0dfc*/ 	.word	0x00000007
        /*0e00*/ 	.word	0x00000000
        /*0e04*/ 	.short	0x010a
        /*0e06*/ 	.byte	0x3f
	.zero		1


	//   ....[215]....
        /*0e08*/ 	.word	0x000094e0
        /*0e0c*/ 	.word	0x00000006
        /*0e10*/ 	.word	0x00000000
        /*0e14*/ 	.short	0x010a
        /*0e16*/ 	.byte	0x3f
	.zero		1


	//   ....[216]....
        /*0e18*/ 	.word	0x00009530
        /*0e1c*/ 	.word	0x00000007
        /*0e20*/ 	.word	0x00000000
        /*0e24*/ 	.short	0x010a
        /*0e26*/ 	.byte	0x3f
	.zero		1


	//   ....[217]....
        /*0e28*/ 	.word	0x00009580
        /*0e2c*/ 	.word	0x00000006
        /*0e30*/ 	.word	0x00000000
        /*0e34*/ 	.short	0x010a
        /*0e36*/ 	.byte	0x3f
	.zero		1


	//   ....[218]....
        /*0e38*/ 	.word	0x000095d0
        /*0e3c*/ 	.word	0x00000007
        /*0e40*/ 	.word	0x00000000
        /*0e44*/ 	.short	0x010a
        /*0e46*/ 	.byte	0x3f
	.zero		1


	//   ....[219]....
        /*0e48*/ 	.word	0x00009620
        /*0e4c*/ 	.word	0x00000006
        /*0e50*/ 	.word	0x00000000
        /*0e54*/ 	.short	0x010a
        /*0e56*/ 	.byte	0x3f
	.zero		1


	//   ....[220]....
        /*0e58*/ 	.word	0x00009670
        /*0e5c*/ 	.word	0x00000007
        /*0e60*/ 	.word	0x00000000
        /*0e64*/ 	.short	0x010a
        /*0e66*/ 	.byte	0x3f
	.zero		1


	//   ....[221]....
        /*0e68*/ 	.word	0x000096c0
        /*0e6c*/ 	.word	0x00000006
        /*0e70*/ 	.word	0x00000000
        /*0e74*/ 	.short	0x010a
        /*0e76*/ 	.byte	0x3f
	.zero		1


	//   ....[222]....
        /*0e78*/ 	.word	0x00009710
        /*0e7c*/ 	.word	0x00000007
        /*0e80*/ 	.word	0x00000000
        /*0e84*/ 	.short	0x010a
        /*0e86*/ 	.byte	0x3f
	.zero		1


	//   ....[223]....
        /*0e88*/ 	.word	0x00009760
        /*0e8c*/ 	.word	0x00000006
        /*0e90*/ 	.word	0x00000000
        /*0e94*/ 	.short	0x010a
        /*0e96*/ 	.byte	0x3f
	.zero		1


	//   ....[224]....
        /*0e98*/ 	.word	0x000097b0
        /*0e9c*/ 	.word	0x00000007
        /*0ea0*/ 	.word	0x00000000
        /*0ea4*/ 	.short	0x010a
        /*0ea6*/ 	.byte	0x3f
	.zero		1


	//   ....[225]....
        /*0ea8*/ 	.word	0x00009800
        /*0eac*/ 	.word	0x00000006
        /*0eb0*/ 	.word	0x00000000
        /*0eb4*/ 	.short	0x010a
        /*0eb6*/ 	.byte	0x3f
	.zero		1


	//   ....[226]....
        /*0eb8*/ 	.word	0x00009850
        /*0ebc*/ 	.word	0x00000007
        /*0ec0*/ 	.word	0x00000000
        /*0ec4*/ 	.short	0x010a
        /*0ec6*/ 	.byte	0x3f
	.zero		1


	//   ....[227]....
        /*0ec8*/ 	.word	0x000098a0
        /*0ecc*/ 	.word	0x00000006
        /*0ed0*/ 	.word	0x00000000
        /*0ed4*/ 	.short	0x010a
        /*0ed6*/ 	.byte	0x3f
	.zero		1


	//   ....[228]....
        /*0ed8*/ 	.word	0x000098f0
        /*0edc*/ 	.word	0x00000007
        /*0ee0*/ 	.word	0x00000000
        /*0ee4*/ 	.short	0x010a
        /*0ee6*/ 	.byte	0x3f
	.zero		1


	//   ....[229]....
        /*0ee8*/ 	.word	0x00009940
        /*0eec*/ 	.word	0x00000006
        /*0ef0*/ 	.word	0x00000000
        /*0ef4*/ 	.short	0x010a
        /*0ef6*/ 	.byte	0x3f
	.zero		1


	//   ....[230]....
        /*0ef8*/ 	.word	0x00009990
        /*0efc*/ 	.word	0x00000007
        /*0f00*/ 	.word	0x00000000
        /*0f04*/ 	.short	0x010a
        /*0f06*/ 	.byte	0x3f
	.zero		1


	//   ....[231]....
        /*0f08*/ 	.word	0x000099e0
        /*0f0c*/ 	.word	0x00000006
        /*0f10*/ 	.word	0x00000000
        /*0f14*/ 	.short	0x010a
        /*0f16*/ 	.byte	0x3f
	.zero		1


	//   ....[232]....
        /*0f18*/ 	.word	0x00009a30
        /*0f1c*/ 	.word	0x00000007
        /*0f20*/ 	.word	0x00000000
        /*0f24*/ 	.short	0x010a
        /*0f26*/ 	.byte	0x3f
	.zero		1


	//   ....[233]....
        /*0f28*/ 	.word	0x00009a80
        /*0f2c*/ 	.word	0x00000006
        /*0f30*/ 	.word	0x00000000
        /*0f34*/ 	.short	0x010a
        /*0f36*/ 	.byte	0x3f
	.zero		1


	//   ....[234]....
        /*0f38*/ 	.word	0x00009ad0
        /*0f3c*/ 	.word	0x00000007
        /*0f40*/ 	.word	0x00000000
        /*0f44*/ 	.short	0x010a
        /*0f46*/ 	.byte	0x3f
	.zero		1


	//   ....[235]....
        /*0f48*/ 	.word	0x00009b20
        /*0f4c*/ 	.word	0x00000006
        /*0f50*/ 	.word	0x00000000
        /*0f54*/ 	.short	0x010a
        /*0f56*/ 	.byte	0x3f
	.zero		1


	//   ....[236]....
        /*0f58*/ 	.word	0x00009b70
        /*0f5c*/ 	.word	0x00000007
        /*0f60*/ 	.word	0x00000000
        /*0f64*/ 	.short	0x010a
        /*0f66*/ 	.byte	0x3f
	.zero		1


	//   ....[237]....
        /*0f68*/ 	.word	0x00009bc0
        /*0f6c*/ 	.word	0x00000006
        /*0f70*/ 	.word	0x00000000
        /*0f74*/ 	.short	0x010a
        /*0f76*/ 	.byte	0x3f
	.zero		1


	//   ....[238]....
        /*0f78*/ 	.word	0x00009c10
        /*0f7c*/ 	.word	0x00000007
        /*0f80*/ 	.word	0x00000000
        /*0f84*/ 	.short	0x010a
        /*0f86*/ 	.byte	0x3f
	.zero		1


	//   ....[239]....
        /*0f88*/ 	.word	0x00009c60
        /*0f8c*/ 	.word	0x00000006
        /*0f90*/ 	.word	0x00000000
        /*0f94*/ 	.short	0x010a
        /*0f96*/ 	.byte	0x3f
	.zero		1


	//   ....[240]....
        /*0f98*/ 	.word	0x00009cb0
        /*0f9c*/ 	.word	0x00000007
        /*0fa0*/ 	.word	0x00000000
        /*0fa4*/ 	.short	0x010a
        /*0fa6*/ 	.byte	0x3f
	.zero		1


	//   ....[241]....
        /*0fa8*/ 	.word	0x00009d00
        /*0fac*/ 	.word	0x00000006
        /*0fb0*/ 	.word	0x00000000
        /*0fb4*/ 	.short	0x010a
        /*0fb6*/ 	.byte	0x3f
	.zero		1


	//   ....[242]....
        /*0fb8*/ 	.word	0x00009d50
        /*0fbc*/ 	.word	0x00000007
        /*0fc0*/ 	.word	0x00000000
        /*0fc4*/ 	.short	0x010a
        /*0fc6*/ 	.byte	0x3f
	.zero		1


	//   ....[243]....
        /*0fc8*/ 	.word	0x00009da0
        /*0fcc*/ 	.word	0x00000006
        /*0fd0*/ 	.word	0x00000000
        /*0fd4*/ 	.short	0x010a
        /*0fd6*/ 	.byte	0x3f
	.zero		1


	//   ....[244]....
        /*0fd8*/ 	.word	0x00009df0
        /*0fdc*/ 	.word	0x00000007
        /*0fe0*/ 	.word	0x00000000
        /*0fe4*/ 	.short	0x010a
        /*0fe6*/ 	.byte	0x3f
	.zero		1


	//   ....[245]....
        /*0fe8*/ 	.word	0x00009e40
        /*0fec*/ 	.word	0x00000006
        /*0ff0*/ 	.word	0x00000000
        /*0ff4*/ 	.short	0x010a
        /*0ff6*/ 	.byte	0x3f
	.zero		1


	//----- nvinfo : EIATTR_NUM_MBARRIERS
	.align		4
.L_28:
        /*0ff8*/ 	.byte	0x03, 0x38
        /*0ffa*/ 	.short	0x0076


	//----- nvinfo : EIATTR_EXIT_INSTR_OFFSETS
	.align		4
        /*0ffc*/ 	.byte	0x04, 0x1c
        /*0ffe*/ 	.short	(.L_30 - .L_29)


	//   ....[0]....
.L_29:
        /*1000*/ 	.word	0x00001a50


	//   ....[1]....
        /*1004*/ 	.word	0x00001ab0


	//   ....[2]....
        /*1008*/ 	.word	0x00005d50


	//   ....[3]....
        /*100c*/ 	.word	0x00005d80


	//   ....[4]....
        /*1010*/ 	.word	0x00008a70


	//----- nvinfo : EIATTR_MAX_THREADS
	.align		4
.L_30:
        /*1014*/ 	.byte	0x04, 0x05
        /*1016*/ 	.short	(.L_32 - .L_31)
.L_31:
        /*1018*/ 	.word	0x00000180
        /*101c*/ 	.word	0x00000001
        /*1020*/ 	.word	0x00000001


	//----- nvinfo : EIATTR_CRS_STACK_SIZE
	.align		4
.L_32:
        /*1024*/ 	.byte	0x04, 0x1e
        /*1026*/ 	.short	(.L_34 - .L_33)
.L_33:
        /*1028*/ 	.word	0x00000000


	//----- nvinfo : EIATTR_CBANK_PARAM_SIZE
	.align		4
.L_34:
        /*102c*/ 	.byte	0x03, 0x19
        /*102e*/ 	.short	0x0470


	//----- nvinfo : EIATTR_PARAM_CBANK
	.align		4
        /*1030*/ 	.byte	0x04, 0x0a
        /*1032*/ 	.short	(.L_36 - .L_35)
	.align		4
.L_35:
        /*1034*/ 	.word	index@(.nv.constant0._ZN7cutlass13device_kernelINS_4gemm6kernel13GemmUniversalIN4cute5tupleIJiiiiEEENS1_10collective13CollectiveMmaINS1_37MainloopSm90TmaGmmaWarpSpecializedFP8ILi56ENS5_IJNS4_1CILi2EEENSA_ILi1EEESC_EEENS1_32KernelTmaWarpSpecializedPingpongEEENS5_IJNSA_ILi64EEESG_NSA_ILi32EEEEEENS_12float_e5m2_tENS5_IJlSC_lEEESJ_SK_NS4_8TiledMMAINS4_8MMA_AtomIJNS4_4SM904GMMA30MMA_64x64x32_F32E5M2E5M2_SS_TNILNSO_7ScaleInE1ELSQ_1EEEEEENS4_6LayoutINS5_IJSC_SC_SC_EEENS5_IJNSA_ILi0EEESV_SV_EEEEENS5_IJNS4_10UnderscoreESY_SY_EEEEENS4_13SM90_TMA_LOADENS4_14ComposedLayoutINS4_7SwizzleILi1ELi4ELi3EEENS4_18smem_ptr_flag_bitsILi8EEENST_INS5_IJNSA_ILi8EEESH_EEENS5_IJSH_SC_EEEEEEEvNS4_8identityENS4_23SM90_TMA_LOAD_MULTICASTES1B_vS1C_EENS_8epilogue10collective6detail29Sm90TmaWarpSpecializedAdapterINS1G_15DefaultEpilogueISJ_SK_SK_NS1F_6thread17LinearCombinationISJ_Li1EffLNS1K_9ScaleType4KindE0ELNS_15FloatRoundStyleE2ESJ_EENS1_15EpilogueDefaultEEEEEvvEEEEvNT_6ParamsE)
        /*1038*/ 	.short	0x0210
        /*103a*/ 	.short	0x0470


	//----- nvinfo : EIATTR_SW_WAR
	.align		4
.L_36:
        /*103c*/ 	.byte	0x04, 0x36
        /*103e*/ 	.short	(.L_38 - .L_37)
.L_37:
        /*1040*/ 	.word	0x00000008
.L_38:


//--------------------- .nv.callgraph             --------------------------
	.section	.nv.callgraph,"",@"SHT_CUDA_CALLGRAPH"
	.align	4
	.sectionentsize	8
	.align		4
        /*0000*/ 	.word	0x00000000
	.align		4
        /*0004*/ 	.word	0xffffffff
	.align		4
        /*0008*/ 	.word	0x00000000
	.align		4
        /*000c*/ 	.word	0xfffffffe
	.align		4
        /*0010*/ 	.word	0x00000000
	.align		4
        /*0014*/ 	.word	0xfffffffd
	.align		4
        /*0018*/ 	.word	0x00000000
	.align		4
        /*001c*/ 	.word	0xfffffffc


//--------------------- .nv.constant4             --------------------------
	.section	.nv.constant4,"a",@progbits
	.align	8
	.align		8
.nv.constant4:
        /*0000*/ 	.dword	_ZN40_INTERNAL_31338272_4_k_cu_3bb8476e_244904cuda3std3__45__cpo5beginE
	.align		8
        /*0008*/ 	.dword	_ZN40_INTERNAL_31338272_4_k_cu_3bb8476e_244904cuda3std3__45__cpo3endE
	.align		8
        /*0010*/ 	.dword	_ZN40_INTERNAL_31338272_4_k_cu_3bb8476e_244904cuda3std3__45__cpo6cbeginE
	.align		8
        /*0018*/ 	.dword	_ZN40_INTERNAL_31338272_4_k_cu_3bb8476e_244904cuda3std3__45__cpo4cendE
	.align		8
        /*0020*/ 	.dword	_ZN40_INTERNAL_31338272_4_k_cu_3bb8476e_244904cuda3std3__442_GLOBAL__N__31338272_4_k_cu_3bb8476e_244906ignoreE
	.align		8
        /*0028*/ 	.dword	_ZN40_INTERNAL_31338272_4_k_cu_3bb8476e_244904cuda3std3__419piecewise_constructE
	.align		8
        /*0030*/ 	.dword	_ZN40_INTERNAL_31338272_4_k_cu_3bb8476e_244904cuda3std3__48in_placeE
	.align		8
        /*0038*/ 	.dword	_ZN40_INTERNAL_31338272_4_k_cu_3bb8476e_244904cuda3std6ranges3__45__cpo4swapE
	.align		8
        /*0040*/ 	.dword	_ZN40_INTERNAL_31338272_4_k_cu_3bb8476e_244904cuda3std6ranges3__45__cpo9iter_moveE
	.align		8
        /*0048*/ 	.dword	_ZN40_INTERNAL_31338272_4_k_cu_3bb8476e_244904cute7productE
	.align		8
        /*0050*/ 	.dword	_ZN40_INTERNAL_31338272_4_k_cu_3bb8476e_244904cute1_E


//--------------------- .text._ZN7cutlass13device_kernelINS_4gemm6kernel13GemmUniversalIN4cute5tupleIJiiiiEEENS1_10collective13CollectiveMmaINS1_37MainloopSm90TmaGmmaWarpSpecializedFP8ILi56ENS5_IJNS4_1CILi2EEENSA_ILi1EEESC_EEENS1_32KernelTmaWarpSpecializedPingpongEEENS5_IJNSA_ILi64EEESG_NSA_ILi32EEEEEENS_12float_e5m2_tENS5_IJlSC_lEEESJ_SK_NS4_8TiledMMAINS4_8MMA_AtomIJNS4_4SM904GMMA30MMA_64x64x32_F32E5M2E5M2_SS_TNILNSO_7ScaleInE1ELSQ_1EEEEEENS4_6LayoutINS5_IJSC_SC_SC_EEENS5_IJNSA_ILi0EEESV_SV_EEEEENS5_IJNS4_10UnderscoreESY_SY_EEEEENS4_13SM90_TMA_LOADENS4_14ComposedLayoutINS4_7SwizzleILi1ELi4ELi3EEENS4_18smem_ptr_flag_bitsILi8EEENST_INS5_IJNSA_ILi8EEESH_EEENS5_IJSH_SC_EEEEEEEvNS4_8identityENS4_23SM90_TMA_LOAD_MULTICASTES1B_vS1C_EENS_8epilogue10collective6detail29Sm90TmaWarpSpecializedAdapterINS1G_15DefaultEpilogueISJ_SK_SK_NS1F_6thread17LinearCombinationISJ_Li1EffLNS1K_9ScaleType4KindE0ELNS_15FloatRoundStyleE2ESJ_EENS1_15EpilogueDefaultEEEEEvvEEEEvNT_6ParamsE --------------------------
	.section	.text._ZN7cutlass13device_kernelINS_4gemm6kernel13GemmUniversalIN4cute5tupleIJiiiiEEENS1_10collective13CollectiveMmaINS1_37MainloopSm90TmaGmmaWarpSpecializedFP8ILi56ENS5_IJNS4_1CILi2EEENSA_ILi1EEESC_EEENS1_32KernelTmaWarpSpecializedPingpongEEENS5_IJNSA_ILi64EEESG_NSA_ILi32EEEEEENS_12float_e5m2_tENS5_IJlSC_lEEESJ_SK_NS4_8TiledMMAINS4_8MMA_AtomIJNS4_4SM904GMMA30MMA_64x64x32_F32E5M2E5M2_SS_TNILNSO_7ScaleInE1ELSQ_1EEEEEENS4_6LayoutINS5_IJSC_SC_SC_EEENS5_IJNSA_ILi0EEESV_SV_EEEEENS5_IJNS4_10UnderscoreESY_SY_EEEEENS4_13SM90_TMA_LOADENS4_14ComposedLayoutINS4_7SwizzleILi1ELi4ELi3EEENS4_18smem_ptr_flag_bitsILi8EEENST_INS5_IJNSA_ILi8EEESH_EEENS5_IJSH_SC_EEEEEEEvNS4_8identityENS4_23SM90_TMA_LOAD_MULTICASTES1B_vS1C_EENS_8epilogue10collective6detail29Sm90TmaWarpSpecializedAdapterINS1G_15DefaultEpilogueISJ_SK_SK_NS1F_6thread17LinearCombinationISJ_Li1EffLNS1K_9ScaleType4KindE0ELNS_15FloatRoundStyleE2ESJ_EENS1_15EpilogueDefaultEEEEEvvEEEEvNT_6ParamsE,"ax",@progbits
	.align	128
.text._ZN7cutlass13device_kernelINS_4gemm6kernel13GemmUniversalIN4cute5tupleIJiiiiEEENS1_10collective13CollectiveMmaINS1_37MainloopSm90TmaGmmaWarpSpecializedFP8ILi56ENS5_IJNS4_1CILi2EEENSA_ILi1EEESC_EEENS1_32KernelTmaWarpSpecializedPingpongEEENS5_IJNSA_ILi64EEESG_NSA_ILi32EEEEEENS_12float_e5m2_tENS5_IJlSC_lEEESJ_SK_NS4_8TiledMMAINS4_8MMA_AtomIJNS4_4SM904GMMA30MMA_64x64x32_F32E5M2E5M2_SS_TNILNSO_7ScaleInE1ELSQ_1EEEEEENS4_6LayoutINS5_IJSC_SC_SC_EEENS5_IJNSA_ILi0EEESV_SV_EEEEENS5_IJNS4_10UnderscoreESY_SY_EEEEENS4_13SM90_TMA_LOADENS4_14ComposedLayoutINS4_7SwizzleILi1ELi4ELi3EEENS4_18smem_ptr_flag_bitsILi8EEENST_INS5_IJNSA_ILi8EEESH_EEENS5_IJSH_SC_EEEEEEEvNS4_8identityENS4_23SM90_TMA_LOAD_MULTICASTES1B_vS1C_EENS_8epilogue10collective6detail29Sm90TmaWarpSpecializedAdapterINS1G_15DefaultEpilogueISJ_SK_SK_NS1F_6thread17LinearCombinationISJ_Li1EffLNS1K_9ScaleType4KindE0ELNS_15FloatRoundStyleE2ESJ_EENS1_15EpilogueDefaultEEEEEvvEEEEvNT_6ParamsE:
        .type           _ZN7cutlass13device_kernelINS_4gemm6kernel13GemmUniversalIN4cute5tupleIJiiiiEEENS1_10collective13CollectiveMmaINS1_37MainloopSm90TmaGmmaWarpSpecializedFP8ILi56ENS5_IJNS4_1CILi2EEENSA_ILi1EEESC_EEENS1_32KernelTmaWarpSpecializedPingpongEEENS5_IJNSA_ILi64EEESG_NSA_ILi32EEEEEENS_12float_e5m2_tENS5_IJlSC_lEEESJ_SK_NS4_8TiledMMAINS4_8MMA_AtomIJNS4_4SM904GMMA30MMA_64x64x32_F32E5M2E5M2_SS_TNILNSO_7ScaleInE1ELSQ_1EEEEEENS4_6LayoutINS5_IJSC_SC_SC_EEENS5_IJNSA_ILi0EEESV_SV_EEEEENS5_IJNS4_10UnderscoreESY_SY_EEEEENS4_13SM90_TMA_LOADENS4_14ComposedLayoutINS4_7SwizzleILi1ELi4ELi3EEENS4_18smem_ptr_flag_bitsILi8EEENST_INS5_IJNSA_ILi8EEESH_EEENS5_IJSH_SC_EEEEEEEvNS4_8identityENS4_23SM90_TMA_LOAD_MULTICASTES1B_vS1C_EENS_8epilogue10collective6detail29Sm90TmaWarpSpecializedAdapterINS1G_15DefaultEpilogueISJ_SK_SK_NS1F_6thread17LinearCombinationISJ_Li1EffLNS1K_9ScaleType4KindE0ELNS_15FloatRoundStyleE2ESJ_EENS1_15EpilogueDefaultEEEEEvvEEEEvNT_6ParamsE,@function
        .size           _ZN7cutlass13device_kernelINS_4gemm6kernel13GemmUniversalIN4cute5tupleIJiiiiEEENS1_10collective13CollectiveMmaINS1_37MainloopSm90TmaGmmaWarpSpecializedFP8ILi56ENS5_IJNS4_1CILi2EEENSA_ILi1EEESC_EEENS1_32KernelTmaWarpSpecializedPingpongEEENS5_IJNSA_ILi64EEESG_NSA_ILi32EEEEEENS_12float_e5m2_tENS5_IJlSC_lEEESJ_SK_NS4_8TiledMMAINS4_8MMA_AtomIJNS4_4SM904GMMA30MMA_64x64x32_F32E5M2E5M2_SS_TNILNSO_7ScaleInE1ELSQ_1EEEEEENS4_6LayoutINS5_IJSC_SC_SC_EEENS5_IJNSA_ILi0EEESV_SV_EEEEENS5_IJNS4_10UnderscoreESY_SY_EEEEENS4_13SM90_TMA_LOADENS4_14ComposedLayoutINS4_7SwizzleILi1ELi4ELi3EEENS4_18smem_ptr_flag_bitsILi8EEENST_INS5_IJNSA_ILi8EEESH_EEENS5_IJSH_SC_EEEEEEEvNS4_8identityENS4_23SM90_TMA_LOAD_MULTICASTES1B_vS1C_EENS_8epilogue10collective6detail29Sm90TmaWarpSpecializedAdapterINS1G_15DefaultEpilogueISJ_SK_SK_NS1F_6thread17LinearCombinationISJ_Li1EffLNS1K_9ScaleType4KindE0ELNS_15FloatRoundStyleE2ESJ_EENS1_15EpilogueDefaultEEEEEvvEEEEvNT_6ParamsE,(.L_x_249 - _ZN7cutlass13device_kernelINS_4gemm6kernel13GemmUniversalIN4cute5tupleIJiiiiEEENS1_10collective13CollectiveMmaINS1_37MainloopSm90TmaGmmaWarpSpecializedFP8ILi56ENS5_IJNS4_1CILi2EEENSA_ILi1EEESC_EEENS1_32KernelTmaWarpSpecializedPingpongEEENS5_IJNSA_ILi64EEESG_NSA_ILi32EEEEEENS_12float_e5m2_tENS5_IJlSC_lEEESJ_SK_NS4_8TiledMMAINS4_8MMA_AtomIJNS4_4SM904GMMA30MMA_64x64x32_F32E5M2E5M2_SS_TNILNSO_7ScaleInE1ELSQ_1EEEEEENS4_6LayoutINS5_IJSC_SC_SC_EEENS5_IJNSA_ILi0EEESV_SV_EEEEENS5_IJNS4_10UnderscoreESY_SY_EEEEENS4_13SM90_TMA_LOADENS4_14ComposedLayoutINS4_7SwizzleILi1ELi4ELi3EEENS4_18smem_ptr_flag_bitsILi8EEENST_INS5_IJNSA_ILi8EEESH_EEENS5_IJSH_SC_EEEEEEEvNS4_8identityENS4_23SM90_TMA_LOAD_MULTICASTES1B_vS1C_EENS_8epilogue10collective6detail29Sm90TmaWarpSpecializedAdapterINS1G_15DefaultEpilogueISJ_SK_SK_NS1F_6thread17LinearCombinationISJ_Li1EffLNS1K_9ScaleType4KindE0ELNS_15FloatRoundStyleE2ESJ_EENS1_15EpilogueDefaultEEEEEvvEEEEvNT_6ParamsE)
        .other          _ZN7cutlass13device_kernelINS_4gemm6kernel13GemmUniversalIN4cute5tupleIJiiiiEEENS1_10collective13CollectiveMmaINS1_37MainloopSm90TmaGmmaWarpSpecializedFP8ILi56ENS5_IJNS4_1CILi2EEENSA_ILi1EEESC_EEENS1_32KernelTmaWarpSpecializedPingpongEEENS5_IJNSA_ILi64EEESG_NSA_ILi32EEEEEENS_12float_e5m2_tENS5_IJlSC_lEEESJ_SK_NS4_8TiledMMAINS4_8MMA_AtomIJNS4_4SM904GMMA30MMA_64x64x32_F32E5M2E5M2_SS_TNILNSO_7ScaleInE1ELSQ_1EEEEEENS4_6LayoutINS5_IJSC_SC_SC_EEENS5_IJNSA_ILi0EEESV_SV_EEEEENS5_IJNS4_10UnderscoreESY_SY_EEEEENS4_13SM90_TMA_LOADENS4_14ComposedLayoutINS4_7SwizzleILi1ELi4ELi3EEENS4_18smem_ptr_flag_bitsILi8EEENST_INS5_IJNSA_ILi8EEESH_EEENS5_IJSH_SC_EEEEEEEvNS4_8identityENS4_23SM90_TMA_LOAD_MULTICASTES1B_vS1C_EENS_8epilogue10collective6detail29Sm90TmaWarpSpecializedAdapterINS1G_15DefaultEpilogueISJ_SK_SK_NS1F_6thread17LinearCombinationISJ_Li1EffLNS1K_9ScaleType4KindE0ELNS_15FloatRoundStyleE2ESJ_EENS1_15EpilogueDefaultEEEEEvvEEEEvNT_6ParamsE,@"STO_CUDA_ENTRY STV_DEFAULT"
_ZN7cutlass13device_kernelINS_4gemm6kernel13GemmUniversalIN4cute5tupleIJiiiiEEENS1_10collective13CollectiveMmaINS1_37MainloopSm90TmaGmmaWarpSpecializedFP8ILi56ENS5_IJNS4_1CILi2EEENSA_ILi1EEESC_EEENS1_32KernelTmaWarpSpecializedPingpongEEENS5_IJNSA_ILi64EEESG_NSA_ILi32EEEEEENS_12float_e5m2_tENS5_IJlSC_lEEESJ_SK_NS4_8TiledMMAINS4_8MMA_AtomIJNS4_4SM904GMMA30MMA_64x64x32_F32E5M2E5M2_SS_TNILNSO_7ScaleInE1ELSQ_1EEEEEENS4_6LayoutINS5_IJSC_SC_SC_EEENS5_IJNSA_ILi0EEESV_SV_EEEEENS5_IJNS4_10UnderscoreESY_SY_EEEEENS4_13SM90_TMA_LOADENS4_14ComposedLayoutINS4_7SwizzleILi1ELi4ELi3EEENS4_18smem_ptr_flag_bitsILi8EEENST_INS5_IJNSA_ILi8EEESH_EEENS5_IJSH_SC_EEEEEEEvNS4_8identityENS4_23SM90_TMA_LOAD_MULTICASTES1B_vS1C_EENS_8epilogue10collective6detail29Sm90TmaWarpSpecializedAdapterINS1G_15DefaultEpilogueISJ_SK_SK_NS1F_6thread17LinearCombinationISJ_Li1EffLNS1K_9ScaleType4KindE0ELNS_15FloatRoundStyleE2ESJ_EENS1_15EpilogueDefaultEEEEEvvEEEEvNT_6ParamsE:
[----:B------:R-:W-:Y:S01]  /*0000*/  LDC R1, c[0x0][0x28] ;  /* 0x00000a00ff017b82 */ /* 0x000fe20000000800 */
[----:B------:R-:W0:Y:S01]  /*0010*/  S2R R11, SR_TID.X ;  /* 0x00000000000b7919 */ /* 0x000e220000002100 */
[----:B------:R-:W-:Y:S01]  /*0020*/  ELECT P0, URZ, PT ;  /* 0x00000000003f782f */ /* 0x000fe20003800000 */
[----:B------:R-:W-:Y:S01]  /*0030*/  BSSY B0, `(.L_x_0) ;  /* 0x000000f000007945 */ /* 0x000fe20003800000 */
[--C-:B0-----:R-:W-:Y:S02]  /*0040*/  SHF.R.U32.HI R0, RZ, 0x5, R11.reuse ;  /* 0x00000005ff007819 */ /* 0x101fe4000001160b */
[----:B------:R-:W-:-:S03]  /*0050*/  SHF.R.U32.HI R5, RZ, 0x7, R11 ;  /* 0x00000007ff057819 */ /* 0x000fc6000001160b */
[----:B------:R-:W0:Y:S04]  /*0060*/  SHFL.IDX PT, R2, R0, RZ, 0x1f ;  /* 0x00001fff00027589 */ /* 0x000e2800000e0000 */
[----:B------:R1:W2:Y:S01]  /*0070*/  SHFL.IDX PT, R6, R5, RZ, 0x1f ;  /* 0x00001fff05067589 */ /* 0x0002a200000e0000 */
[----:B0-----:R-:W-:-:S13]  /*0080*/  ISETP.NE.OR P0, PT, R2, RZ, !P0 ;  /* 0x000000ff0200720c */ /* 0x001fda0004705670 */
[----:B-12---:R-:W-:Y:S05]  /*0090*/  @P0 BRA `(.L_x_1) ;  /* 0x0000000000200947 */ /* 0x006fea0003800000 */
[----:B------:R-:W-:Y:S02]  /*00a0*/  ULDC.64 UR4, c[0x0][0x198] ;  /* 0x0000660000047ab9 */ /* 0x000fe40000000a00 */
[----:B------:R-:W-:Y:S02]  /*00b0*/  UIADD3 UR6, UP0, UR4, 0xf0, URZ ;  /* 0x000000f004067890 */ /* 0x000fe4000ff1e03f */
[----:B------:R-:W-:Y:S02]  /*00c0*/  UIADD3 UR4, UP1, UR4, 0x1f0, URZ ;  /* 0x000001f004047890 */ /* 0x000fe4000ff3e03f */
[----:B------:R-:W-:Y:S02]  /*00d0*/  UIADD3.X UR7, URZ, UR5, URZ, UP0, !UPT ;  /* 0x000000053f077290 */ /* 0x000fe400087fe43f */
[----:B------:R-:W-:-:S07]  /*00e0*/  UIADD3.X UR5, URZ, UR5, URZ, UP1, !UPT ;  /* 0x000000053f057290 */ /* 0x000fce0008ffe43f */
[----:B------:R0:W-:Y:S02]  /*00f0*/  UTMACCTL.PF [UR6] ;  /* 0x00000000060079b9 */ /* 0x0001e40008040000 */
[----:B------:R0:W-:Y:S02]  /*0100*/  UTMACCTL.PF [UR4] ;  /* 0x00000000040079b9 */ /* 0x0001e40008040000 */
[----:B0-----:R-:W-:Y:S01]  /*0110*/  NOP ;  /* 0x0000000000007918 */ /* 0x001fe20000000000 */
.L_x_1:
[----:B------:R-:W-:Y:S05]  /*0120*/  BSYNC B0 ;  /* 0x0000000000007941 */ /* 0x000fea0003800000 */
.L_x_0:
[----:B------:R-:W0:Y:S02]  /*0130*/  SHFL.IDX PT, R7, R0, RZ, 0x1f ;  /* 0x00001fff00077589 */ /* 0x000e2400000e0000 */
[----:B0-----:R-:W-:-:S13]  /*0140*/  ISETP.NE.AND P0, PT, R7, RZ, PT ;  /* 0x000000ff0700720c */ /* 0x001fda0003f05270 */
[----:B------:R-:W-:Y:S05]  /*0150*/  @P0 BRA `(.L_x_2) ;  /* 0x0000000800040947 */ /* 0x000fea0003800000 */
[----:B------:R-:W-:Y:S01]  /*0160*/  ELECT P0, URZ, PT ;  /* 0x00000000003f782f */ /* 0x000fe20003800000 */
[----:B------:R-:W-:-:S12]  /*0170*/  BSSY B0, `(.L_x_2) ;  /* 0x000007f000007945 */ /* 0x000fd80003800000 */
[----:B------:R-:W-:Y:S05]  /*0180*/  @!P0 BRA `(.L_x_3) ;  /* 0x0000000400f48947 */ /* 0x000fea0003800000 */
[----:B------:R-:W0:Y:S01]  /*0190*/  S2UR UR8, SR_CgaCtaId ;  /* 0x00000000000879c3 */ /* 0x000e220000008800 */
[----:B------:R-:W-:Y:S01]  /*01a0*/  UMOV UR4, 0x400 ;  /* 0x0000040000047882 */ /* 0x000fe20000000000 */
[----:B------:R-:W-:Y:S01]  /*01b0*/  UMOV UR5, 0x1 ;  /* 0x0000000100057882 */ /* 0x000fe20000000000 */
[----:B------:R-:W-:Y:S02]  /*01c0*/  UMOV UR6, 0x2 ;  /* 0x0000000200067882 */ /* 0x000fe40000000000 */
[----:B------:R-:W-:-:S04]  /*01d0*/  UIADD3 UR6, -UR6, 0x100000, URZ ;  /* 0x0010000006067890 */ /* 0x000fc8000fffe13f */
[----:B------:R-:W-:Y:S02]  /*01e0*/  USHF.L.U32 UR7, UR6, 0xb, URZ ;  /* 0x0000000b06077899 */ /* 0x000fe4000800063f */
[----:B------:R-:W-:Y:S02]  /*01f0*/  USHF.L.U32 UR6, UR6, 0x1, URZ ;  /* 0x0000000106067899 */ /* 0x000fe4000800063f */
[----:B0-----:R-:W-:Y:S02]  /*0200*/  ULEA UR8, UR8, UR4, 0x18 ;  /* 0x0000000408087291 */ /* 0x001fe4000f8ec03f */
[----:B------:R-:W-:-:S04]  /*0210*/  UIADD3 UR4, -UR5, 0x100000, URZ ;  /* 0x0010000005047890 */ /* 0x000fc8000fffe13f */
[----:B------:R-:W-:Y:S02]  /*0220*/  USHF.L.U32 UR5, UR4, 0xb, URZ ;  /* 0x0000000b04057899 */ /* 0x000fe4000800063f */
[----:B------:R-:W-:Y:S01]  /*0230*/  USHF.L.U32 UR4, UR4, 0x1, URZ ;  /* 0x0000000104047899 */ /* 0x000fe2000800063f */
[----:B------:R-:W0:Y:S11]  /*0240*/  FENCE.VIEW.ASYNC.S ;  /* 0x00000000000073c6 */ /* 0x000e360000000000 */
[----:B0-----:R0:W1:Y:S01]  /*0250*/  SYNCS.EXCH.64 URZ, [UR8], UR4 ;  /* 0x00000004083f75b2 */ /* 0x0010620008000100 */
[----:B------:R0:W2:Y:S01]  /*0260*/  SYNCS.EXCH.64 URZ, [UR8+0x1c0], UR6 ;  /* 0x0001c006083f75b2 */ /* 0x0000a20008000100 */
[----:B------:R0:W3:Y:S01]  /*0270*/  SYNCS.EXCH.64 URZ, [UR8+0x8], UR4 ;  /* 0x00000804083f75b2 */ /* 0x0000e20008000100 */
[----:B------:R0:W4:Y:S01]  /*0280*/  SYNCS.EXCH.64 URZ, [UR8+0x1c8], UR6 ;  /* 0x0001c806083f75b2 */ /* 0x0001220008000100 */
[----:B------:R0:W0:Y:S01]  /*0290*/  SYNCS.EXCH.64 URZ, [UR8+0x10], UR4 ;  /* 0x00001004083f75b2 */ /* 0x0000220008000100 */
        /* <DEDUP_REMOVED lines=107> */
[----:B-1234-:R-:W-:Y:S01]  /*0950*/  NOP ;  /* 0x0000000000007918 */ /* 0x01efe20000000000 */
.L_x_3:
[----:B0-----:R-:W-:Y:S05]  /*0960*/  BSYNC B0 ;  /* 0x0000000000007941 */ /* 0x001fea0003800000 */
.L_x_2:
[----:B------:R-:W0:Y:S01]  /*0970*/  SHFL.IDX PT, R3, R0, RZ, 0x1f ;  /* 0x00001fff00037589 */ /* 0x000e2200000e0000 */
[----:B------:R-:W-:Y:S01]  /*0980*/  SHF.R.S32.HI R4, RZ, 0x1f, R11 ;  /* 0x0000001fff047819 */ /* 0x000fe2000001140b */
[----:B------:R-:W1:Y:S01]  /*0990*/  S2UR UR12, SR_CTAID.X ;  /* 0x00000000000c79c3 */ /* 0x000e620000002500 */
[----:B------:R-:W-:Y:S01]  /*09a0*/  ELECT P0, URZ, PT ;  /* 0x00000000003f782f */ /* 0x000fe20003800000 */
[----:B------:R2:W3:Y:S01]  /*09b0*/  SHFL.IDX PT, R8, R0, RZ, 0x1f ;  /* 0x00001fff00087589 */ /* 0x0004e200000e0000 */
[----:B------:R-:W-:Y:S02]  /*09c0*/  LEA.HI R4, R4, R11, RZ, 0x7 ;  /* 0x0000000b04047211 */ /* 0x000fe400078f38ff */
[----:B------:R-:W-:Y:S01]  /*09d0*/  ELECT P1, URZ, PT ;  /* 0x00000000003f782f */ /* 0x000fe20003820000 */
[----:B------:R-:W-:Y:S01]  /*09e0*/  NOP ;  /* 0x0000000000007918 */ /* 0x000fe20000000000 */
[----:B------:R-:W4:Y:S01]  /*09f0*/  S2R R16, SR_CTAID.Y ;  /* 0x0000000000107919 */ /* 0x000f220000002600 */
[----:B------:R-:W-:Y:S01]  /*0a00*/  LOP3.LUT R4, R4, 0xffffff80, RZ, 0xc0, !PT ;  /* 0xffffff8004047812 */ /* 0x000fe200078ec0ff */
[----:B------:R-:W-:Y:S01]  /*0a10*/  ULDC UR4, c[0x0][0x150] ;  /* 0x0000540000047ab9 */ /* 0x000fe20000000800 */
[----:B------:R-:W5:Y:S01]  /*0a20*/  LDC R12, c[0x0][0x144] ;  /* 0x00005100ff0c7b82 */ /* 0x000f620000000800 */
[----:B------:R3:W5:Y:S01]  /*0a30*/  SHFL.IDX PT, R14, R5, RZ, 0x1f ;  /* 0x00001fff050e7589 */ /* 0x00076200000e0000 */
[----:B------:R-:W-:Y:S01]  /*0a40*/  UMOV UR11, 0x80 ;  /* 0x00000080000b7882 */ /* 0x000fe20000000000 */
[----:B------:R-:W-:Y:S01]  /*0a50*/  IMAD.IADD R10, R11, 0x1, -R4 ;  /* 0x000000010b0a7824 */ /* 0x000fe200078e0a04 */
[----:B------:R-:W-:Y:S01]  /*0a60*/  NOP ;  /* 0x0000000000007918 */ /* 0x000fe20000000000 */
[C---:B------:R-:W-:Y:S01]  /*0a70*/  VIADD R38, R6.reuse, 0xffffffff ;  /* 0xffffffff06267836 */ /* 0x040fe20000000000 */
[----:B------:R-:W-:-:S02]  /*0a80*/  ISETP.NE.AND P5, PT, R6, RZ, PT ;  /* 0x000000ff0600720c */ /* 0x000fc40003fa5270 */
[----:B------:R-:W-:Y:S01]  /*0a90*/  SHF.R.S32.HI R19, RZ, 0x1f, R10 ;  /* 0x0000001fff137819 */ /* 0x000fe2000001140a */
[----:B------:R-:W5:Y:S01]  /*0aa0*/  LDC R13, c[0x0][0x140] ;  /* 0x00005000ff0d7b82 */ /* 0x000f620000000800 */
[----:B------:R-:W-:Y:S02]  /*0ab0*/  ISETP.GE.U32.AND P6, PT, R38, 0x2, PT ;  /* 0x000000022600780c */ /* 0x000fe40003fc6070 */
[----:B0-----:R-:W-:Y:S02]  /*0ac0*/  ISETP.NE.OR P0, PT, R3, RZ, !P0 ;  /* 0x000000ff0300720c */ /* 0x001fe40004705670 */
[----:B------:R-:W-:Y:S02]  /*0ad0*/  LEA.HI R3, R19, R10, RZ, 0x3 ;  /* 0x0000000a13037211 */ /* 0x000fe400078f18ff */
[----:B-1----:R-:W-:Y:S01]  /*0ae0*/  I2FP.F32.U32 R4, UR12 ;  /* 0x0000000c00047c45 */ /* 0x002fe20008201000 */
[----:B------:R-:W0:Y:S01]  /*0af0*/  LDC R27, c[0x0][0x148] ;  /* 0x00005200ff1b7b82 */ /* 0x000e220000000800 */
[----:B--2---:R-:W-:-:S02]  /*0b00*/  SHF.R.S32.HI R0, RZ, 0x3, R3 ;  /* 0x00000003ff007819 */ /* 0x004fc40000011403 */
[----:B---3--:R-:W-:Y:S01]  /*0b10*/  ISETP.NE.OR P1, PT, R8, RZ, !P1 ;  /* 0x000000ff0800720c */ /* 0x008fe20004f25670 */
[----:B------:R-:W-:Y:S01]  /*0b20*/  FMUL R9, R4, UR4 ;  /* 0x0000000404097c20 */ /* 0x000fe20008400000 */
[----:B------:R-:W-:Y:S01]  /*0b30*/  SHF.R.S32.HI R3, RZ, 0x1f, R3 ;  /* 0x0000001fff037819 */ /* 0x000fe20000011403 */
[----:B------:R-:W-:Y:S01]  /*0b40*/  ULDC UR4, c[0x0][0x154] ;  /* 0x0000550000047ab9 */ /* 0x000fe20000000800 */
[----:B------:R-:W-:Y:S01]  /*0b50*/  SHF.R.S32.HI R8, RZ, 0x1f, R7 ;  /* 0x0000001fff087819 */ /* 0x000fe20000011407 */
[----:B------:R-:W-:Y:S01]  /*0b60*/  VOTEU.ALL UP1, P0 ;  /* 0x00000000003f7886 */ /* 0x000fe20000020000 */
[----:B------:R-:W-:Y:S01]  /*0b70*/  LEA.HI R4, R3, R0, RZ, 0x2 ;  /* 0x0000000003047211 */ /* 0x000fe200078f10ff */
[----:B------:R-:W1:Y:S01]  /*0b80*/  F2I.U32.TRUNC.NTZ R9, R9 ;  /* 0x0000000900097305 */ /* 0x000e62000020f000 */
[----:B------:R-:W-:Y:S01]  /*0b90*/  LEA.HI R8, R8, R7, RZ, 0x2 ;  /* 0x0000000708087211 */ /* 0x000fe200078f10ff */
[----:B------:R-:W-:Y:S01]  /*0ba0*/  VOTEU.ALL UP0, P0 ;  /* 0x00000000003f7886 */ /* 0x000fe20000000000 */
[----:B------:R-:W-:Y:S01]  /*0bb0*/  SHF.R.S32.HI R3, RZ, 0x1f, R2 ;  /* 0x0000001fff037819 */ /* 0x000fe20000011402 */
[----:B------:R-:W2:Y:S01]  /*0bc0*/  @!UP1 S2UR UR7, SR_CgaCtaId ;  /* 0x00000000000799c3 */ /* 0x000ea20000008800 */
[----:B------:R-:W-:Y:S01]  /*0bd0*/  LOP3.LUT R5, R4, 0xfffffffc, RZ, 0xc0, !PT ;  /* 0xfffffffc04057812 */ /* 0x000fe200078ec0ff */
[----:B------:R-:W-:Y:S01]  /*0be0*/  VOTEU.ALL UP2, P1 ;  /* 0x00000000003f7886 */ /* 0x000fe20000840000 */
[----:B------:R-:W-:Y:S01]  /*0bf0*/  LOP3.LUT R8, R8, 0x3ffffffc, RZ, 0xc0, !PT ;  /* 0x3ffffffc08087812 */ /* 0x000fe200078ec0ff */
[----:B------:R-:W-:Y:S01]  /*0c00*/  @!UP1 UMOV UR6, 0x400 ;  /* 0x0000040000069882 */ /* 0x000fe20000000000 */
[----:B------:R-:W-:Y:S01]  /*0c10*/  LEA.HI R3, R3, R2, RZ, 0x2 ;  /* 0x0000000203037211 */ /* 0x000fe200078f10ff */
[----:B------:R-:W-:Y:S01]  /*0c20*/  IMAD.IADD R5, R0, 0x1, -R5 ;  /* 0x0000000100057824 */ /* 0x000fe200078e0a05 */
[----:B------:R-:W-:Y:S01]  /*0c30*/  @!UP2 UMOV UR9, 0x400 ;  /* 0x000004000009a882 */ /* 0x000fe20000000000 */
[----:B------:R-:W-:Y:S01]  /*0c40*/  IMAD.IADD R8, R7, 0x1, -R8 ;  /* 0x0000000107087824 */ /* 0x000fe200078e0a08 */
[----:B------:R-:W-:Y:S01]  /*0c50*/  LOP3.LUT R3, R3, 0xfffffffc, RZ, 0xc0, !PT ;  /* 0xfffffffc03037812 */ /* 0x000fe200078ec0ff */
[----:B------:R-:W3:Y:S01]  /*0c60*/  @!UP2 S2UR UR10, SR_CgaCtaId ;  /* 0x00000000000aa9c3 */ /* 0x000ee20000008800 */
[----:B-1----:R-:W-:Y:S01]  /*0c70*/  IMAD.MOV R9, RZ, RZ, -R9 ;  /* 0x000000ffff097224 */ /* 0x002fe200078e0a09 */
[----:B------:R-:W-:Y:S01]  /*0c80*/  VOTEU.ALL UP3, P1 ;  /* 0x00000000003f7886 */ /* 0x000fe20000860000 */
[----:B------:R-:W-:Y:S01]  /*0c90*/  IMAD R5, R8, 0x4, R5 ;  /* 0x0000000408057824 */ /* 0x000fe200078e0205 */
[----:B------:R-:W-:Y:S01]  /*0ca0*/  VOTEU.ALL UP4, P1 ;  /* 0x00000000003f7886 */ /* 0x000fe20000880000 */
[----:B------:R-:W-:Y:S01]  /*0cb0*/  IMAD.IADD R18, R2, 0x1, -R3 ;  /* 0x0000000102127824 */ /* 0x000fe200078e0a03 */
[----:B----4-:R-:W-:Y:S01]  /*0cc0*/  I2FP.F32.U32 R2, R16 ;  /* 0x0000001000027245 */ /* 0x010fe20000201000 */
[----:B-----5:R-:W-:Y:S01]  /*0cd0*/  IMAD R25, R12, R9, UR12 ;  /* 0x0000000c0c197e24 */ /* 0x020fe2000f8e0209 */
[C---:B------:R-:W-:Y:S01]  /*0ce0*/  LEA.HI R0, R5.reuse, R5, RZ, 0x1 ;  /* 0x0000000505007211 */ /* 0x040fe200078f08ff */
[C---:B------:R-:W-:Y:S01]  /*0cf0*/  IMAD.SHL.U32 R12, R5.reuse, 0x4, RZ ;  /* 0x00000004050c7824 */ /* 0x040fe200078e00ff */
[----:B------:R-:W-:Y:S01]  /*0d00*/  VOTEU.ALL UP5, P1 ;  /* 0x00000000003f7886 */ /* 0x000fe200008a0000 */
[----:B------:R-:W-:Y:S01]  /*0d10*/  FMUL R2, R2, UR4 ;  /* 0x0000000402027c20 */ /* 0x000fe20008400000 */
[----:B------:R-:W-:Y:S01]  /*0d20*/  LOP3.LUT R0, R0, 0xfffffffe, RZ, 0xc0, !PT ;  /* 0xfffffffe00007812 */ /* 0x000fe200078ec0ff */
[----:B------:R-:W-:Y:S01]  /*0d30*/  UMOV UR4, 0x20 ;  /* 0x0000002000047882 */ /* 0x000fe20000000000 */
[----:B--2---:R-:W-:Y:S01]  /*0d40*/  @!UP1 ULEA UR8, UR7, UR6, 0x18 ;  /* 0x0000000607089291 */ /* 0x004fe2000f8ec03f */
[----:B------:R-:W-:Y:S01]  /*0d50*/  LOP3.LUT R12, R5, 0xc, R12, 0x78, !PT ;  /* 0x0000000c050c7812 */ /* 0x000fe200078e780c */
[----:B------:R-:W-:-:S04]  /*0d60*/  @!UP1 UIADD3 UR4, -UR4, 0x100000, URZ ;  /* 0x0010000004049890 */ /* 0x000fc8000fffe13f */
[----:B------:R-:W-:Y:S02]  /*0d70*/  @!UP1 USHF.L.U32 UR5, UR4, 0xb, URZ ;  /* 0x0000000b04059899 */ /* 0x000fe4000800063f */
[----:B------:R-:W-:Y:S01]  /*0d80*/  @!UP1 USHF.L.U32 UR4, UR4, 0x1, URZ ;  /* 0x0000000104049899 */ /* 0x000fe2000800063f */
[----:B------:R-:W-:Y:S01]  /*0d90*/  IMAD.IADD R0, R5, 0x1, -R0 ;  /* 0x0000000105007824 */ /* 0x000fe200078e0a00 */
[----:B------:R-:W1:Y:S01]  /*0da0*/  F2I.U32.TRUNC.NTZ R2, R2 ;  /* 0x0000000200027305 */ /* 0x000e62000020f000 */
[----:B------:R-:W-:-:S04]  /*0db0*/  @!UP2 UIADD3 UR6, -UR11, 0x100000, URZ ;  /* 0x001000000b06a890 */ /* 0x000fc8000fffe13f */
[----:B------:R-:W-:Y:S02]  /*0dc0*/  @!UP2 USHF.L.U32 UR7, UR6, 0xb, URZ ;  /* 0x0000000b0607a899 */ /* 0x000fe4000800063f */
[----:B------:R-:W-:Y:S01]  /*0dd0*/  @!UP2 USHF.L.U32 UR6, UR6, 0x1, URZ ;  /* 0x000000010606a899 */ /* 0x000fe2000800063f */
[----:B------:R-:W-:Y:S01]  /*0de0*/  ISETP.EQ.U32.AND P2, PT, R13, 0x1, PT ;  /* 0x000000010d00780c */ /* 0x000fe20003f42070 */
[----:B------:R-:W-:Y:S01]  /*0df0*/  VOTEU.ALL UP1, P0 ;  /* 0x00000000003f7886 */ /* 0x000fe20000020000 */
[----:B------:R-:W-:Y:S01]  /*0e00*/  ISETP.NE.AND P3, PT, R0, R25, PT ;  /* 0x000000190000720c */ /* 0x000fe20003f65270 */
[----:B------:R-:W-:Y:S01]  /*0e10*/  IMAD.MOV.U32 R13, RZ, RZ, 0x1 ;  /* 0x00000001ff0d7424 */ /* 0x000fe200078e00ff */
[----:B---3--:R-:W-:Y:S01]  /*0e20*/  @!UP2 ULEA UR9, UR10, UR9, 0x18 ;  /* 0x000000090a09a291 */ /* 0x008fe2000f8ec03f */
[----:B------:R-:W-:Y:S01]  /*0e30*/  LOP3.LUT P0, RZ, R10, 0x7, RZ, 0xc0, !PT ;  /* 0x000000070aff7812 */ /* 0x000fe2000780c0ff */
[----:B------:R-:W-:Y:S01]  /*0e40*/  VOTEU.ALL UP2, P1 ;  /* 0x00000000003f7886 */ /* 0x000fe20000840000 */
[----:B------:R-:W-:Y:S01]  /*0e50*/  ISETP.NE.AND P1, PT, R18, 0x3, PT ;  /* 0x000000031200780c */ /* 0x000fe20003f25270 */
[----:B------:R-:W2:Y:S02]  /*0e60*/  FENCE.VIEW.ASYNC.S ;  /* 0x00000000000073c6 */ /* 0x000ea40000000000 */
[----:B--2---:R2:W3:Y:S01]  /*0e70*/  @!UP0 SYNCS.EXCH.64 URZ, [UR8+0x3b0], UR4 ;  /* 0x0003b004083f85b2 */ /* 0x0044e20008000100 */
[----:B------:R-:W-:-:S02]  /*0e80*/  ISETP.LT.U32.AND P0, PT, R12, 0x2, !P0 ;  /* 0x000000020c00780c */ /* 0x000fc40004701070 */
[----:B------:R-:W-:Y:S01]  /*0e90*/  ISETP.EQ.OR P1, PT, R18, RZ, !P1 ;  /* 0x000000ff1200720c */ /* 0x000fe20004f22670 */
[----:B-1----:R-:W-:Y:S01]  /*0ea0*/  IMAD.MOV R24, RZ, RZ, -R2 ;  /* 0x000000ffff187224 */ /* 0x002fe200078e0a02 */
[----:B------:R-:W-:Y:S02]  /*0eb0*/  R2UR UR15, R14 ;  /* 0x000000000e0f72ca */ /* 0x000fe400000e0000 */
[----:B------:R-:W-:Y:S01]  /*0ec0*/  @P3 LEA.HI R0, R12, R12, RZ, 0x1 ;  /* 0x0000000c0c003211 */ /* 0x000fe200078f08ff */
[----:B0-----:R-:W-:Y:S01]  /*0ed0*/  IMAD R3, R27, R24, R16 ;  /* 0x000000181b037224 */ /* 0x001fe200078e0210 */
[----:B------:R-:W-:Y:S02]  /*0ee0*/  ISETP.EQ.AND P1, PT, R6, RZ, P1 ;  /* 0x000000ff0600720c */ /* 0x000fe40000f22270 */
[----:B------:R-:W-:Y:S02]  /*0ef0*/  @P3 SHF.R.S32.HI R0, RZ, 0x1, R0 ;  /* 0x00000001ff003819 */ /* 0x000fe40000011400 */
[----:B------:R-:W-:Y:S01]  /*0f00*/  SEL R7, RZ, 0x1, !P1 ;  /* 0x00000001ff077807 */ /* 0x000fe20004800000 */
[----:B------:R2:W0:Y:S01]  /*0f10*/  @!UP1 SYNCS.EXCH.64 URZ, [UR8+0x3b8], UR4 ;  /* 0x0003b804083f95b2 */ /* 0x0004220008000100 */
[----:B------:R-:W-:Y:S01]  /*0f20*/  @P3 ISETP.NE.AND P4, PT, R0, R3, PT ;  /* 0x000000030000320c */ /* 0x000fe20003f85270 */
[----:B------:R-:W-:Y:S01]  /*0f30*/  NOP ;  /* 0x0000000000007918 */ /* 0x000fe20000000000 */
[----:B------:R-:W-:-:S02]  /*0f40*/  SEL R0, RZ, 0x1, !P0 ;  /* 0x00000001ff007807 */ /* 0x000fc40004000000 */
[----:B------:R-:W-:Y:S02]  /*0f50*/  @P3 SEL R13, RZ, 0x1, P4 ;  /* 0x00000001ff0d3807 */ /* 0x000fe40002000000 */
[----:B------:R-:W-:Y:S02]  /*0f60*/  SEL R7, R7, 0x2, P6 ;  /* 0x0000000207077807 */ /* 0x000fe40003000000 */
[----:B------:R-:W-:Y:S01]  /*0f70*/  LOP3.LUT R13, R13, R0, RZ, 0xc0, !PT ;  /* 0x000000000d0d7212 */ /* 0x000fe200078ec0ff */
[----:B------:R2:W1:Y:S01]  /*0f80*/  @!UP2 SYNCS.EXCH.64 URZ, [UR9+0x390], UR6 ;  /* 0x00039006093fa5b2 */ /* 0x0004620008000100 */
[----:B------:R2:W4:Y:S01]  /*0f90*/  @!UP3 SYNCS.EXCH.64 URZ, [UR9+0x398], UR6 ;  /* 0x00039806093fb5b2 */ /* 0x0005220008000100 */
[----:B------:R2:W0:Y:S01]  /*0fa0*/  @!UP4 SYNCS.EXCH.64 URZ, [UR9+0x3a0], UR6 ;  /* 0x0003a006093fc5b2 */ /* 0x0004220008000100 */
[----:B------:R2:W0:Y:S01]  /*0fb0*/  @!UP5 SYNCS.EXCH.64 URZ, [UR9+0x3a8], UR6 ;  /* 0x0003a806093fd5b2 */ /* 0x0004220008000100 */
[----:B------:R-:W-:Y:S01]  /*0fc0*/  NOP ;  /* 0x0000000000007918 */ /* 0x000fe20000000000 */
[----:B--23--:R-:W-:Y:S05]  /*0fd0*/  @!P2 BRA `(.L_x_4) ;  /* 0x000000000008a947 */ /* 0x00cfea0003800000 */
[----:B01--4-:R-:W-:Y:S01]  /*0fe0*/  UCGABAR_ARV ;  /* 0x00000000000079c7 */ /* 0x013fe20008000000 */
[----:B------:R-:W-:Y:S05]  /*0ff0*/  BRA `(.L_x_5) ;  /* 0x0000000000047947 */ /* 0x000fea0003800000 */
.L_x_4:
[----:B01--4-:R-:W-:Y:S01]  /*1000*/  NOP ;  /* 0x0000000000007918 */ /* 0x013fe20000000000 */
.L_x_5:
[----:B------:R-:W-:Y:S01]  /*1010*/  ULDC.64 UR4, c[0x0][0x598] ;  /* 0x0001660000047ab9 */ /* 0x000fe20000000a00 */
[----:B------:R-:W-:Y:S01]  /*1020*/  ULDC.64 UR20, c[0x0][0x208] ;  /* 0x0000820000147ab9 */ /* 0x000fe20000000a00 */
[----:B------:R-:W-:-:S04]  /*1030*/  ISETP.NE.U32.AND P0, PT, RZ, UR4, PT ;  /* 0x00000004ff007c0c */ /* 0x000fc8000bf05070 */
[----:B------:R-:W-:-:S13]  /*1040*/  ISETP.NE.AND.EX P0, PT, RZ, UR5, PT, P0 ;  /* 0x00000005ff007c0c */ /* 0x000fda000bf05300 */
[----:B------:R-:W-:Y:S05]  /*1050*/  @!P0 BRA `(.L_x_6) ;  /* 0x00000000001c8947 */ /* 0x000fea0003800000 */
[----:B------:R-:W0:Y:S02]  /*1060*/  LDC.64 R2, c[0x0][0x598] ;  /* 0x00016600ff027b82 */ /* 0x000e240000000a00 */
[----:B0-----:R-:W2:Y:S02]  /*1070*/  LDG.E.64 R2, desc[UR20][R2.64] ;  /* 0x0000001402027981 */ /* 0x001ea4000c1e1b00 */
[----:B--2---:R-:W-:-:S04]  /*1080*/  ISETP.NE.U32.AND P0, PT, R2, RZ, PT ;  /* 0x000000ff0200720c */ /* 0x004fc80003f05070 */
[----:B------:R-:W-:-:S13]  /*1090*/  ISETP.NE.AND.EX P0, PT, R3, RZ, PT, P0 ;  /* 0x000000ff0300720c */ /* 0x000fda0003f05300 */
[----:B------:R-:W-:Y:S05]  /*10a0*/  @!P0 BRA `(.L_x_6) ;  /* 0x0000000000088947 */ /* 0x000fea0003800000 */
[----:B------:R0:W5:Y:S01]  /*10b0*/  LD.E R14, desc[UR20][R2.64] ;  /* 0x00000014020e7980 */ /* 0x000162000c101900 */
[----:B------:R-:W-:Y:S05]  /*10c0*/  BRA `(.L_x_7) ;  /* 0x0000000000207947 */ /* 0x000fea0003800000 */
.L_x_6:
[----:B------:R-:W-:Y:S02]  /*10d0*/  ULDC.64 UR4, c[0x0][0x588] ;  /* 0x0001620000047ab9 */ /* 0x000fe40000000a00 */
[----:B------:R-:W-:-:S04]  /*10e0*/  ISETP.NE.U32.AND P0, PT, RZ, UR4, PT ;  /* 0x00000004ff007c0c */ /* 0x000fc8000bf05070 */
[----:B------:R-:W-:-:S13]  /*10f0*/  ISETP.NE.AND.EX P0, PT, RZ, UR5, PT, P0 ;  /* 0x00000005ff007c0c */ /* 0x000fda000bf05300 */
[----:B------:R-:W-:Y:S05]  /*1100*/  @!P0 BRA `(.L_x_8) ;  /* 0x00000000000c8947 */ /* 0x000fea0003800000 */
[----:B------:R-:W0:Y:S02]  /*1110*/  LDC.64 R14, c[0x0][0x588] ;  /* 0x00016200ff0e7b82 */ /* 0x000e240000000a00 */
[----:B0-----:R1:W5:Y:S01]  /*1120*/  LDG.E R14, desc[UR20][R14.64] ;  /* 0x000000140e0e7981 */ /* 0x001362000c1e1900 */
[----:B------:R-:W-:Y:S05]  /*1130*/  BRA `(.L_x_7) ;  /* 0x0000000000047947 */ /* 0x000fea0003800000 */
.L_x_8:
[----:B------:R-:W2:Y:S02]  /*1140*/  LDC R14, c[0x0][0x580] ;  /* 0x00016000ff0e7b82 */ /* 0x000ea40000000800 */
.L_x_7:
[----:B------:R-:W-:Y:S02]  /*1150*/  ULDC.64 UR4, c[0x0][0x5a0] ;  /* 0x0001680000047ab9 */ /* 0x000fe40000000a00 */
[----:B------:R-:W-:-:S04]  /*1160*/  ISETP.NE.U32.AND P0, PT, RZ, UR4, PT ;  /* 0x00000004ff007c0c */ /* 0x000fc8000bf05070 */
[----:B------:R-:W-:-:S13]  /*1170*/  ISETP.NE.AND.EX P0, PT, RZ, UR5, PT, P0 ;  /* 0x00000005ff007c0c */ /* 0x000fda000bf05300 */
[----:B------:R-:W-:Y:S05]  /*1180*/  @!P0 BRA `(.L_x_9) ;  /* 0x00000000001c8947 */ /* 0x000fea0003800000 */
[----:B0-----:R-:W0:Y:S02]  /*1190*/  LDC.64 R2, c[0x0][0x5a0] ;  /* 0x00016800ff027b82 */ /* 0x001e240000000a00 */
[----:B0-----:R-:W3:Y:S02]  /*11a0*/  LDG.E.64 R2, desc[UR20][R2.64] ;  /* 0x0000001402027981 */ /* 0x001ee4000c1e1b00 */
[----:B---3--:R-:W-:-:S04]  /*11b0*/  ISETP.NE.U32.AND P0, PT, R2, RZ, PT ;  /* 0x000000ff0200720c */ /* 0x008fc80003f05070 */
[----:B------:R-:W-:-:S13]  /*11c0*/  ISETP.NE.AND.EX P0, PT, R3, RZ, PT, P0 ;  /* 0x000000ff0300720c */ /* 0x000fda0003f05300 */
[----:B------:R-:W-:Y:S05]  /*11d0*/  @!P0 BRA `(.L_x_9) ;  /* 0x0000000000088947 */ /* 0x000fea0003800000 */
[----:B-1----:R0:W5:Y:S01]  /*11e0*/  LD.E R15, desc[UR20][R2.64] ;  /* 0x00000014020f7980 */ /* 0x002162000c101900 */
[----:B------:R-:W-:Y:S05]  /*11f0*/  BRA `(.L_x_10) ;  /* 0x0000000000207947 */ /* 0x000fea0003800000 */
.L_x_9:
[----:B------:R-:W-:Y:S02]  /*1200*/  ULDC.64 UR4, c[0x0][0x590] ;  /* 0x0001640000047ab9 */ /* 0x000fe40000000a00 */
[----:B------:R-:W-:-:S04]  /*1210*/  ISETP.NE.U32.AND P0, PT, RZ, UR4, PT ;  /* 0x00000004ff007c0c */ /* 0x000fc8000bf05070 */
[----:B------:R-:W-:-:S13]  /*1220*/  ISETP.NE.AND.EX P0, PT, RZ, UR5, PT, P0 ;  /* 0x00000005ff007c0c */ /* 0x000fda000bf05300 */
[----:B------:R-:W-:Y:S05]  /*1230*/  @!P0 BRA `(.L_x_11) ;  /* 0x00000000000c8947 */ /* 0x000fea0003800000 */
[----:B0-----:R-:W1:Y:S02]  /*1240*/  LDC.64 R2, c[0x0][0x590] ;  /* 0x00016400ff027b82 */ /* 0x001e640000000a00 */
[----:B-1----:R1:W5:Y:S01]  /*1250*/  LDG.E R15, desc[UR20][R2.64] ;  /* 0x00000014020f7981 */ /* 0x002362000c1e1900 */
[----:B------:R-:W-:Y:S05]  /*1260*/  BRA `(.L_x_10) ;  /* 0x0000000000047947 */ /* 0x000fea0003800000 */
.L_x_11:
[----:B-1----:R-:W3:Y:S02]  /*1270*/  LDC R15, c[0x0][0x584] ;  /* 0x00016100ff0f7b82 */ /* 0x002ee40000000800 */
.L_x_10:
[----:B------:R-:W4:Y:S01]  /*1280*/  LDC R0, c[0x0][0x65c] ;  /* 0x00019700ff007b82 */ /* 0x000f220000000800 */
[----:B------:R-:W-:Y:S01]  /*1290*/  ULDC UR8, c[0x0][0x28c] ;  /* 0x0000a30000087ab9 */ /* 0x000fe20000000800 */
[----:B------:R-:W-:Y:S01]  /*12a0*/  ISETP.NE.AND P0, PT, R6, 0x2, PT ;  /* 0x000000020600780c */ /* 0x000fe20003f05270 */
[----:B------:R-:W-:Y:S01]  /*12b0*/  UIADD3 UR8, UR8, 0x1f, URZ ;  /* 0x0000001f08087890 */ /* 0x000fe2000fffe03f */
[----:B------:R-:W-:Y:S01]  /*12c0*/  IMAD.U32 R4, RZ, RZ, UR12 ;  /* 0x0000000cff047e24 */ /* 0x000fe2000f8e00ff */
[----:B------:R-:W-:Y:S01]  /*12d0*/  UMOV UR5, URZ ;  /* 0x0000003f00057c82 */ /* 0x000fe20008000000 */
[----:B------:R-:W-:Y:S01]  /*12e0*/  UMOV UR4, URZ ;  /* 0x0000003f00047c82 */ /* 0x000fe20008000000 */
[----:B------:R-:W-:-:S04]  /*12f0*/  USHF.R.S32.HI UR9, URZ, 0x1f, UR8 ;  /* 0x0000001f3f097899 */ /* 0x000fc80008011408 */
[----:B------:R-:W-:-:S04]  /*1300*/  ULEA.HI UR9, UR9, UR8, URZ, 0x5 ;  /* 0x0000000809097291 */ /* 0x000fc8000f8f283f */
[----:B------:R-:W-:Y:S01]  /*1310*/  USHF.R.S32.HI UR13, URZ, 0x5, UR9 ;  /* 0x000000053f0d7899 */ /* 0x000fe20008011409 */
[----:B----4-:R-:W-:-:S13]  /*1320*/  ISETP.NE.AND P4, PT, R0, 0x1, PT ;  /* 0x000000010000780c */ /* 0x010fda0003f85270 */
[----:B01----:R-:W0:Y:S01]  /*1330*/  @P4 LDC R3, c[0x0][0x10] ;  /* 0x00000400ff034b82 */ /* 0x003e220000000800 */
[----:B------:R-:W-:Y:S02]  /*1340*/  @P4 IMAD.MOV.U32 R17, RZ, RZ, RZ ;  /* 0x000000ffff114224 */ /* 0x000fe400078e00ff */
[----:B------:R-:W-:-:S05]  /*1350*/  @P4 IMAD.MOV.U32 R5, RZ, RZ, RZ ;  /* 0x000000ffff054224 */ /* 0x000fca00078e00ff */
[----:B------:R-:W1:Y:S01]  /*1360*/  @!P4 LDC R9, c[0x0][0xc] ;  /* 0x00000300ff09cb82 */ /* 0x000e620000000800 */
[----:B------:R-:W-:Y:S01]  /*1370*/  ULDC UR6, c[0x0][0xc] ;  /* 0x0000030000067ab9 */ /* 0x000fe20000000800 */
[----:B------:R-:W-:Y:S02]  /*1380*/  ULDC UR7, c[0x0][0x10] ;  /* 0x0000040000077ab9 */ /* 0x000fe40000000800 */
[----:B------:R-:W-:-:S04]  /*1390*/  UIMAD.WIDE.U32 UR6, UR6, UR7, URZ ;  /* 0x00000007060672a5 */ /* 0x000fc8000f8e003f */
[----:B------:R-:W4:Y:S01]  /*13a0*/  LDC R8, c[0x0][0x14] ;  /* 0x00000500ff087b82 */ /* 0x000f220000000800 */
[----:B0-----:R-:W-:-:S04]  /*13b0*/  @P4 IMAD.WIDE.U32 R2, R3, UR12, R16 ;  /* 0x0000000c03024c25 */ /* 0x001fc8000f8e0010 */
[----:B------:R-:W-:Y:S02]  /*13c0*/  @P4 IMAD.IADD R3, R3, 0x1, R5 ;  /* 0x0000000103034824 */ /* 0x000fe400078e0205 */
[----:B------:R-:W-:Y:S02]  /*13d0*/  IMAD.MOV.U32 R5, RZ, RZ, RZ ;  /* 0x000000ffff057224 */ /* 0x000fe400078e00ff */
[----:B-1----:R-:W-:-:S04]  /*13e0*/  @!P4 IMAD.WIDE.U32 R4, R16, R9, R4 ;  /* 0x000000091004c225 */ /* 0x002fc800078e0004 */
[----:B------:R-:W-:Y:S02]  /*13f0*/  @!P4 IMAD.MOV.U32 R2, RZ, RZ, R4 ;  /* 0x000000ffff02c224 */ /* 0x000fe400078e0004 */
[C---:B----4-:R-:W-:Y:S02]  /*1400*/  IMAD R21, R8.reuse, UR7, RZ ;  /* 0x0000000708157c24 */ /* 0x050fe4000f8e02ff */
[----:B------:R-:W-:Y:S01]  /*1410*/  IMAD.WIDE.U32 R8, R8, UR6, RZ ;  /* 0x0000000608087c25 */ /* 0x000fe2000f8e00ff */
[----:B------:R-:W-:-:S03]  /*1420*/  ULDC.64 UR6, c[0x0][0x650] ;  /* 0x0001940000067ab9 */ /* 0x000fc60000000a00 */
[----:B------:R-:W-:Y:S02]  /*1430*/  @!P4 IMAD.MOV.U32 R3, RZ, RZ, R5 ;  /* 0x000000ffff03c224 */ /* 0x000fe400078e0005 */
[----:B------:R-:W-:Y:S01]  /*1440*/  IMAD.IADD R0, R9, 0x1, R21 ;  /* 0x0000000109007824 */ /* 0x000fe200078e0215 */
[----:B------:R-:W-:Y:S06]  /*1450*/  @P0 BRA `(.L_x_12) ;  /* 0x0000000000200947 */ /* 0x000fec0003800000 */
[----:B------:R-:W-:Y:S01]  /*1460*/  USHF.R.U32.HI UR4, URZ, 0x3, UR13 ;  /* 0x000000033f047899 */ /* 0x000fe2000801160d */
[----:B------:R-:W-:Y:S01]  /*1470*/  IADD3 R2, P0, R2, R8, RZ ;  /* 0x0000000802027210 */ /* 0x000fe20007f1e0ff */
[----:B------:R-:W-:Y:S02]  /*1480*/  UISETP.GE.U32.AND UP0, UPT, UR13, 0x38, UPT ;  /* 0x000000380d00788c */ /* 0x000fe4000bf06070 */
[----:B------:R-:W-:Y:S02]  /*1490*/  UIMAD.WIDE.U32 UR4, UR4, 0x24924925, URZ ;  /* 0x24924925040478a5 */ /* 0x000fe4000f8e003f */
[----:B------:R-:W-:-:S05]  /*14a0*/  IMAD.X R3, R0, 0x1, R3, P0 ;  /* 0x0000000100037824 */ /* 0x000fca00000e0603 */
[----:B------:R-:W-:Y:S02]  /*14b0*/  UMOV UR4, URZ ;  /* 0x0000003f00047c82 */ /* 0x000fe40008000000 */
[----:B------:R-:W-:Y:S02]  /*14c0*/  @UP0 ULOP3.LUT UR4, UR5, 0x1, URZ, 0xc0, !UPT ;  /* 0x0000000105040892 */ /* 0x000fe4000f8ec03f */
[----:B------:R-:W-:-:S12]  /*14d0*/  UIMAD UR5, UR5, -0x38, UR13 ;  /* 0xffffffc8050578a4 */ /* 0x000fd8000f8e020d */
.L_x_12:
[----:B------:R-:W-:Y:S01]  /*14e0*/  ISETP.GE.U32.AND P0, PT, R2, UR6, PT ;  /* 0x0000000602007c0c */ /* 0x000fe2000bf06070 */
[----:B------:R-:W-:Y:S01]  /*14f0*/  IMAD.MOV.U32 R6, RZ, RZ, -0x1 ;  /* 0xffffffffff067424 */ /* 0x000fe200078e00ff */
[----:B------:R-:W-:Y:S01]  /*1500*/  PRMT R20, RZ, 0x7610, R20 ;  /* 0x00007610ff147816 */ /* 0x000fe20000000014 */
[----:B------:R-:W-:Y:S01]  /*1510*/  IMAD.MOV.U32 R4, RZ, RZ, -0x1 ;  /* 0xffffffffff047424 */ /* 0x000fe200078e00ff */
[----:B------:R-:W-:Y:S01]  /*1520*/  ISETP.GE.U32.AND.EX P0, PT, R3, UR7, PT, P0 ;  /* 0x0000000703007c0c */ /* 0x000fe2000bf06100 */
[----:B------:R-:W-:-:S12]  /*1530*/  IMAD.MOV.U32 R5, RZ, RZ, -0x1 ;  /* 0xffffffffff057424 */ /* 0x000fd800078e00ff */
[----:B------:R-:W-:Y:S05]  /*1540*/  @P0 BRA `(.L_x_13) ;  /* 0x0000000400240947 */ /* 0x000fea0003800000 */
[----:B------:R-:W0:Y:S01]  /*1550*/  LDC.64 R30, c[0x0][0x628] ;  /* 0x00018a00ff1e7b82 */ /* 0x000e220000000a00 */
[----:B------:R-:W-:Y:S02]  /*1560*/  IMAD.MOV.U32 R4, RZ, RZ, R2 ;  /* 0x000000ffff047224 */ /* 0x000fe400078e0002 */
[----:B------:R-:W-:-:S05]  /*1570*/  IMAD.MOV.U32 R5, RZ, RZ, R3 ;  /* 0x000000ffff057224 */ /* 0x000fca00078e0003 */
[----:B------:R-:W1:Y:S08]  /*1580*/  LDC R6, c[0x0][0x630] ;  /* 0x00018c00ff067b82 */ /* 0x000e700000000800 */
[----:B------:R-:W4:Y:S01]  /*1590*/  LDC.64 R32, c[0x0][0x620] ;  /* 0x00018800ff207b82 */ /* 0x000f220000000a00 */
[----:B0-----:R-:W-:-:S04]  /*15a0*/  ISETP.NE.U32.AND P0, PT, R30, RZ, PT ;  /* 0x000000ff1e00720c */ /* 0x001fc80003f05070 */
[----:B------:R-:W-:-:S13]  /*15b0*/  ISETP.NE.AND.EX P0, PT, R31, RZ, PT, P0 ;  /* 0x000000ff1f00720c */ /* 0x000fda0003f05300 */
[----:B-1--4-:R-:W-:Y:S05]  /*15c0*/  @!P0 BRA `(.L_x_14) ;  /* 0x0000000000288947 */ /* 0x012fea0003800000 */
[----:B------:R-:W0:Y:S02]  /*15d0*/  LDC R23, c[0x0][0x634] ;  /* 0x00018d00ff177b82 */ /* 0x000e240000000800 */
[----:B0-----:R-:W-:-:S05]  /*15e0*/  IADD3 R23, P0, R2, R23, RZ ;  /* 0x0000001702177210 */ /* 0x001fca0007f1e0ff */
[----:B------:R-:W-:-:S04]  /*15f0*/  IMAD.X R29, RZ, RZ, R3, P0 ;  /* 0x000000ffff1d7224 */ /* 0x000fc800000e0603 */
[----:B------:R-:W-:-:S04]  /*1600*/  IMAD.WIDE.U32 R4, R29, R30, RZ ;  /* 0x0000001e1d047225 */ /* 0x000fc800078e00ff */
[----:B------:R-:W-:-:S04]  /*1610*/  IMAD.WIDE.U32 R20, P0, R23, R31, R4 ;  /* 0x0000001f17147225 */ /* 0x000fc80007800004 */
[----:B------:R-:W-:-:S04]  /*1620*/  IMAD.WIDE.U32 R4, R23, R30, RZ ;  /* 0x0000001e17047225 */ /* 0x000fc800078e00ff */
[----:B------:R-:W-:Y:S01]  /*1630*/  IMAD.X R23, RZ, RZ, RZ, P0 ;  /* 0x000000ffff177224 */ /* 0x000fe200000e06ff */
[----:B------:R-:W-:Y:S01]  /*1640*/  IADD3 RZ, P0, R5, R20, RZ ;  /* 0x0000001405ff7210 */ /* 0x000fe20007f1e0ff */
[----:B------:R-:W-:-:S04]  /*1650*/  IMAD.MOV.U32 R22, RZ, RZ, R21 ;  /* 0x000000ffff167224 */ /* 0x000fc800078e0015 */
[----:B------:R-:W-:-:S08]  /*1660*/  IMAD.WIDE.U32.X R4, R29, R31, R22, P0 ;  /* 0x0000001f1d047225 */ /* 0x000fd000000e0416 */
.L_x_14:
[----:B------:R-:W0:Y:S01]  /*1670*/  LDC.64 R34, c[0x0][0x640] ;  /* 0x00019000ff227b82 */ /* 0x000e220000000a00 */
[-CC-:B------:R-:W-:Y:S01]  /*1680*/  SHF.R.U64 R36, R4, R6.reuse, R5.reuse ;  /* 0x0000000604247219 */ /* 0x180fe20000001205 */
[----:B------:R-:W-:Y:S01]  /*1690*/  IMAD.MOV.U32 R39, RZ, RZ, 0x1 ;  /* 0x00000001ff277424 */ /* 0x000fe200078e00ff */
[----:B------:R-:W-:Y:S02]  /*16a0*/  SHF.R.U32.HI R4, RZ, R6, R5 ;  /* 0x00000006ff047219 */ /* 0x000fe40000011605 */
[----:B------:R-:W-:-:S03]  /*16b0*/  IADD3 R21, P0, RZ, -R36, RZ ;  /* 0x80000024ff157210 */ /* 0x000fc60007f1e0ff */
[----:B------:R-:W1:Y:S02]  /*16c0*/  LDC R20, c[0x0][0x618] ;  /* 0x00018600ff147b82 */ /* 0x000e640000000800 */
[----:B------:R-:W-:-:S04]  /*16d0*/  IMAD.X R5, RZ, RZ, ~R4, P0 ;  /* 0x000000ffff057224 */ /* 0x000fc800000e0e04 */
[-C--:B------:R-:W-:Y:S02]  /*16e0*/  IMAD R6, R5, R32.reuse, RZ ;  /* 0x0000002005067224 */ /* 0x080fe400078e02ff */
[----:B------:R-:W4:Y:S01]  /*16f0*/  LDC R23, c[0x0][0x608] ;  /* 0x00018200ff177b82 */ /* 0x000f220000000800 */
[----:B------:R-:W-:-:S04]  /*1700*/  IMAD.WIDE.U32 R4, R21, R32, R2 ;  /* 0x0000002015047225 */ /* 0x000fc800078e0002 */
[----:B------:R-:W-:-:S03]  /*1710*/  IMAD R21, R21, R33, R6 ;  /* 0x0000002115157224 */ /* 0x000fc600078e0206 */
[----:B------:R-:W2:Y:S01]  /*1720*/  LDC R26, c[0x0][0x658] ;  /* 0x00019600ff1a7b82 */ /* 0x000ea20000000800 */
[----:B------:R-:W-:Y:S01]  /*1730*/  IMAD.IADD R5, R5, 0x1, R21 ;  /* 0x0000000105057824 */ /* 0x000fe200078e0215 */
[----:B0-----:R-:W-:Y:S01]  /*1740*/  ISETP.NE.U32.AND P0, PT, R34, RZ, PT ;  /* 0x000000ff2200720c */ /* 0x001fe20003f05070 */
[----:B------:R-:W-:-:S03]  /*1750*/  IMAD.MOV.U32 R21, RZ, RZ, -0x1 ;  /* 0xffffffffff157424 */ /* 0x000fc600078e00ff */
[----:B------:R-:W-:Y:S02]  /*1760*/  ISETP.NE.AND.EX P0, PT, R35, RZ, PT, P0 ;  /* 0x000000ff2300720c */ /* 0x000fe40003f05300 */
[----:B------:R-:W0:Y:S01]  /*1770*/  LDC R33, c[0x0][0x600] ;  /* 0x00018000ff217b82 */ /* 0x000e220000000800 */
[-CC-:B-1----:R-:W-:Y:S02]  /*1780*/  SHF.R.U64 R31, R4, R20.reuse, R5.reuse ;  /* 0x00000014041f7219 */ /* 0x182fe40000001205 */
[----:B------:R-:W-:-:S05]  /*1790*/  SHF.R.U32.HI R4, RZ, R20, R5 ;  /* 0x00000014ff047219 */ /* 0x000fca0000011605 */
[----:B------:R-:W1:Y:S01]  /*17a0*/  LDC R28, c[0x0][0x648] ;  /* 0x00019200ff1c7b82 */ /* 0x000e620000000800 */
[-CC-:B----4-:R-:W-:Y:S02]  /*17b0*/  SHF.R.U64 R41, R31, R23.reuse, R4.reuse ;  /* 0x000000171f297219 */ /* 0x190fe40000001204 */
[----:B------:R-:W-:-:S05]  /*17c0*/  SHF.R.U32.HI R5, RZ, R23, R4 ;  /* 0x00000017ff057219 */ /* 0x000fca0000011604 */
[----:B------:R-:W4:Y:S01]  /*17d0*/  LDC R37, c[0x0][0x638] ;  /* 0x00018e00ff257b82 */ /* 0x000f220000000800 */
[-C--:B--2---:R-:W-:Y:S02]  /*17e0*/  SHF.L.U32 R4, R21, R26.reuse, RZ ;  /* 0x0000001a15047219 */ /* 0x084fe400000006ff */
[--C-:B------:R-:W-:Y:S02]  /*17f0*/  SHF.R.U64 R32, R41, R26, R5.reuse ;  /* 0x0000001a29207219 */ /* 0x100fe40000001205 */
[----:B------:R-:W-:Y:S02]  /*1800*/  LOP3.LUT R6, RZ, R4, RZ, 0x33, !PT ;  /* 0x00000004ff067212 */ /* 0x000fe400078e33ff */
[----:B------:R-:W-:Y:S01]  /*1810*/  SHF.R.U32.HI R5, RZ, R26, R5 ;  /* 0x0000001aff057219 */ /* 0x000fe20000011605 */
[----:B------:R-:W2:Y:S01]  /*1820*/  LDC R30, c[0x0][0x610] ;  /* 0x00018400ff1e7b82 */ /* 0x000ea20000000800 */
[----:B------:R-:W-:Y:S01]  /*1830*/  IMAD.MOV.U32 R4, RZ, RZ, R32 ;  /* 0x000000ffff047224 */ /* 0x000fe200078e0020 */
[----:B------:R-:W-:Y:S06]  /*1840*/  @!P0 BRA `(.L_x_15) ;  /* 0x0000000000288947 */ /* 0x000fec0003800000 */
[----:B------:R-:W3:Y:S02]  /*1850*/  LDC R23, c[0x0][0x64c] ;  /* 0x00019300ff177b82 */ /* 0x000ee40000000800 */
[----:B---3--:R-:W-:-:S05]  /*1860*/  IADD3 R23, P0, R32, R23, RZ ;  /* 0x0000001720177210 */ /* 0x008fca0007f1e0ff */
        /* <DEDUP_REMOVED lines=8> */
.L_x_15:
[----:B-1----:R-:W-:Y:S01]  /*18f0*/  SHF.R.U64 R17, R4, R28, R5 ;  /* 0x0000001c04117219 */ /* 0x002fe20000001205 */
[----:B------:R-:W-:Y:S01]  /*1900*/  @P4 IMAD R25, R27, R24, R16 ;  /* 0x000000181b194224 */ /* 0x000fe200078e0210 */
[----:B------:R-:W-:Y:S02]  /*1910*/  SHF.L.U32 R4, R39, R26, RZ ;  /* 0x0000001a27047219 */ /* 0x000fe400000006ff */
[----:B------:R-:W-:Y:S01]  /*1920*/  LOP3.LUT R5, R41, R6, RZ, 0xc0, !PT ;  /* 0x0000000629057212 */ /* 0x000fe200078ec0ff */
[----:B0-----:R-:W-:Y:S02]  /*1930*/  VIADD R6, R33, 0xffffffff ;  /* 0xffffffff21067836 */ /* 0x001fe40000000000 */
[----:B------:R-:W-:Y:S02]  /*1940*/  IMAD.MOV R20, RZ, RZ, -R17 ;  /* 0x000000ffff147224 */ /* 0x000fe400078e0a11 */
[----:B------:R-:W-:Y:S01]  /*1950*/  IMAD R16, R4, R17, R5 ;  /* 0x0000001104107224 */ /* 0x000fe200078e0205 */
[----:B------:R-:W-:Y:S01]  /*1960*/  LOP3.LUT R5, R31, R6, RZ, 0xc0, !PT ;  /* 0x000000061f057212 */ /* 0x000fe200078ec0ff */
[----:B----4-:R-:W-:-:S02]  /*1970*/  IMAD R4, R20, R37, R32 ;  /* 0x0000002514047224 */ /* 0x010fc400078e0220 */
[----:B--2---:R-:W-:Y:S02]  /*1980*/  IMAD R6, R16, R30, R25 ;  /* 0x0000001e10067224 */ /* 0x004fe400078e0219 */
[----:B------:R-:W-:Y:S02]  /*1990*/  IMAD R5, R4, R33, R5 ;  /* 0x0000002104057224 */ /* 0x000fe400078e0205 */
[----:B------:R-:W-:-:S03]  /*19a0*/  IMAD.MOV.U32 R20, RZ, RZ, 0x1 ;  /* 0x00000001ff147424 */ /* 0x000fc600078e00ff */
[----:B------:R-:W-:Y:S02]  /*19b0*/  SEL R4, R5, R6, !P4 ;  /* 0x0000000605047207 */ /* 0x000fe40006000000 */
[----:B------:R-:W-:Y:S01]  /*19c0*/  SEL R6, R6, R5, !P4 ;  /* 0x0000000506067207 */ /* 0x000fe20006000000 */
[----:B------:R-:W-:-:S07]  /*19d0*/  IMAD.MOV.U32 R5, RZ, RZ, R36 ;  /* 0x000000ffff057224 */ /* 0x000fce00078e0024 */
.L_x_13:
[----:B------:R-:W-:Y:S05]  /*19e0*/  @!P2 BRA `(.L_x_16) ;  /* 0x00000000000ca947 */ /* 0x000fea0003800000 */
[----:B------:R-:W-:Y:S01]  /*19f0*/  UCGABAR_WAIT ;  /* 0x0000000000007dc7 */ /* 0x000fe20008000000 */
[----:B------:R-:W-:Y:S01]  /*1a00*/  CCTL.IVALL ;  /* 0x00000000ff00798f */ /* 0x000fe20002000000 */
[----:B------:R-:W-:Y:S05]  /*1a10*/  BRA `(.L_x_17) ;  /* 0x0000000000047947 */ /* 0x000fea0003800000 */
.L_x_16:
[----:B------:R-:W-:Y:S06]  /*1a20*/  BAR.SYNC.DEFER_BLOCKING 0x0 ;  /* 0x0000000000007b1d */ /* 0x000fec0000010000 */
.L_x_17:
[----:B------:R-:W-:Y:S05]  /*1a30*/  @!P5 BRA `(.L_x_18) ;  /* 0x0000004000c8d947 */ /* 0x000fea0003800000 */
[----:B------:R-:W-:-:S13]  /*1a40*/  ISETP.GT.U32.AND P0, PT, R38, 0x1, PT ;  /* 0x000000012600780c */ /* 0x000fda0003f04070 */
[----:B------:R-:W-:Y:S05]  /*1a50*/  @P0 EXIT ;  /* 0x000000000000094d */ /* 0x000fea0003800000 */
.L_x_19:
[----:B------:R-:W-:-:S08]  /*1a60*/  NOP ;  /* 0x0000000000007918 */ /* 0x000fd00000000000 */
[----:B------:R-:W0:Y:S02]  /*1a70*/  USETMAXREG.TRY_ALLOC.CTAPOOL UP0, 0xe8 ;  /* 0x000000e8000079c8 */ /* 0x000e240008000600 */
[----:B0-----:R-:W-:-:S13]  /*1a80*/  PLOP3.LUT P0, PT, PT, PT, UP0, 0x80, 0x0 ;  /* 0x000000000000781c */ /* 0x001fda0003f0f008 */
[----:B------:R-:W-:Y:S05]  /*1a90*/  @!P0 BRA `(.L_x_19) ;  /* 0xfffffffc00f08947 */ /* 0x000fea000383ffff */
[----:B------:R-:W-:-:S13]  /*1aa0*/  LOP3.LUT P0, RZ, R20, 0xff, RZ, 0xc0, !PT ;  /* 0x000000ff14ff7812 */ /* 0x000fda000780c0ff */
[----:B------:R-:W-:Y:S05]  /*1ab0*/  @!P0 EXIT ;  /* 0x000000000000894d */ /* 0x000fea0003800000 */
[----:B------:R-:W0:Y:S01]  /*1ac0*/  S2UR UR6, SR_CgaCtaId ;  /* 0x00000000000679c3 */ /* 0x000e220000008800 */
[CC--:B------:R-:W-:Y:S01]  /*1ad0*/  LEA.HI R11, R19.reuse, R10.reuse, RZ, 0x2 ;  /* 0x0000000a130b7211 */ /* 0x0c0fe200078f10ff */
[----:B------:R-:W-:Y:S01]  /*1ae0*/  UIADD3 UR7, UR15, -0x1, URZ ;  /* 0xffffffff0f077890 */ /* 0x000fe2000fffe03f */
[----:B------:R-:W-:Y:S01]  /*1af0*/  LEA.HI R19, R19, R10, RZ, 0x5 ;  /* 0x0000000a13137211 */ /* 0x000fe200078f28ff */
[----:B------:R-:W-:Y:S01]  /*1b00*/  UMOV UR12, 0x400 ;  /* 0x00000400000c7882 */ /* 0x000fe20000000000 */
[--C-:B------:R-:W-:Y:S01]  /*1b10*/  SHF.R.S32.HI R16, RZ, 0x2, R11.reuse ;  /* 0x00000002ff107819 */ /* 0x100fe2000001140b */
[----:B------:R-:W-:Y:S01]  /*1b20*/  UISETP.LT.AND UP0, UPT, UR13, 0x1, UPT ;  /* 0x000000010d00788c */ /* 0x000fe2000bf01270 */
[----:B------:R-:W-:Y:S01]  /*1b30*/  SHF.R.S32.HI R17, RZ, 0x1f, R11 ;  /* 0x0000001fff117819 */ /* 0x000fe2000001140b */
[----:B------:R-:W-:Y:S01]  /*1b40*/  USHF.L.U32 UR22, UR13, 0x1, URZ ;  /* 0x000000010d167899 */ /* 0x000fe2000800063f */
[----:B------:R-:W-:Y:S01]  /*1b50*/  SHF.R.S32.HI R19, RZ, 0x5, R19 ;  /* 0x00000005ff137819 */ /* 0x000fe20000011413 */
[----:B------:R-:W-:Y:S01]  /*1b60*/  USEL UR14, UR13, 0x1, UP0 ;  /* 0x000000010d0e7887 */ /* 0x000fe20008000000 */
[----:B------:R-:W-:Y:S01]  /*1b70*/  LEA.HI R17, R17, R16, RZ, 0x3 ;  /* 0x0000001011117211 */ /* 0x000fe200078f18ff */
[----:B------:R-:W-:Y:S01]  /*1b80*/  UISETP.NE.AND UP0, UPT, UR7, URZ, UPT ;  /* 0x0000003f0700728c */ /* 0x000fe2000bf05270 */
[----:B------:R-:W-:Y:S01]  /*1b90*/  LOP3.LUT R11, R11, 0xfffffffc, RZ, 0xc0, !PT ;  /* 0xfffffffc0b0b7812 */ /* 0x000fe200078ec0ff */
[----:B------:R-:W-:Y:S01]  /*1ba0*/  UIADD3 UR14, -UR14, UR13, URZ ;  /* 0x0000000d0e0e7290 */ /* 0x000fe2000fffe13f */
[----:B------:R-:W-:Y:S01]  /*1bb0*/  LOP3.LUT R17, R17, 0xfffffff8, RZ, 0xc0, !PT ;  /* 0xfffffff811117812 */ /* 0x000fe200078ec0ff */
[----:B------:R-:W-:Y:S01]  /*1bc0*/  USEL UR9, URZ, 0x1, UP0 ;  /* 0x000000013f097887 */ /* 0x000fe20008000000 */
[----:B------:R-:W-:Y:S01]  /*1bd0*/  LOP3.LUT R86, R7, 0x1, RZ, 0xfc, !PT ;  /* 0x0000000107567812 */ /* 0x000fe200078efcff */
[----:B------:R-:W-:-:S02]  /*1be0*/  IMAD.IADD R20, R10, 0x1, -R11 ;  /* 0x000000010a147824 */ /* 0x000fc400078e0a0b */
[----:B------:R-:W-:Y:S02]  /*1bf0*/  IMAD.IADD R16, R16, 0x1, -R17 ;  /* 0x0000000110107824 */ /* 0x000fe400078e0a11 */
[----:B------:R-:W-:Y:S01]  /*1c00*/  IMAD.U32 R87, RZ, RZ, UR9 ;  /* 0x00000009ff577e24 */ /* 0x000fe2000f8e00ff */
[----:B0-----:R-:W-:Y:S02]  /*1c10*/  ULEA UR12, UR6, UR12, 0x18 ;  /* 0x0000000c060c7291 */ /* 0x001fe4000f8ec03f */
[--C-:B------:R-:W-:Y:S01]  /*1c20*/  SHF.R.S32.HI R17, RZ, 0x1f, R16.reuse ;  /* 0x0000001fff117819 */ /* 0x100fe20000011410 */
[----:B------:R-:W-:Y:S01]  /*1c30*/  USHF.L.U32 UR6, UR7, 0x3, URZ ;  /* 0x0000000307067899 */ /* 0x000fe2000800063f */
[C-C-:B------:R-:W-:Y:S01]  /*1c40*/  IMAD R21, R19.reuse, -0x10, -R16.reuse ;  /* 0xfffffff013157824 */ /* 0x140fe200078e0a10 */
[----:B------:R-:W-:Y:S02]  /*1c50*/  UIADD3 UR7, UR12, 0x480, URZ ;  /* 0x000004800c077890 */ /* 0x000fe4000fffe03f */
[----:B------:R-:W-:Y:S01]  /*1c60*/  ULOP3.LUT UR6, UR6, 0x8, URZ, 0xc0, !UPT ;  /* 0x0000000806067892 */ /* 0x000fe2000f8ec03f */
[----:B------:R-:W-:Y:S01]  /*1c70*/  IMAD.WIDE R10, R19, 0x10, R16 ;  /* 0x00000010130a7825 */ /* 0x000fe200078e0210 */
[----:B------:R-:W-:-:S02]  /*1c80*/  UIADD3 UR8, UR12, 0x1c480, URZ ;  /* 0x0001c4800c087890 */ /* 0x000fc4000fffe03f */
[----:B------:R-:W-:Y:S02]  /*1c90*/  USHF.R.U32.HI UR7, URZ, 0x4, UR7 ;  /* 0x000000043f077899 */ /* 0x000fe40008011607 */
[----:B------:R-:W-:Y:S02]  /*1ca0*/  USHF.R.U32.HI UR8, URZ, 0x4, UR8 ;  /* 0x000000043f087899 */ /* 0x000fe40008011608 */
[----:B------:R-:W-:Y:S02]  /*1cb0*/  ULOP3.LUT UR24, UR6, 0x8, URZ, 0x3c, !UPT ;  /* 0x0000000806187892 */ /* 0x000fe4000f8e3c3f */
[----:B------:R-:W-:Y:S02]  /*1cc0*/  ULOP3.LUT UR16, UR6, 0x18, URZ, 0x3c, !UPT ;  /* 0x0000001806107892 */ /* 0x000fe4000f8e3c3f */
[----:B------:R-:W-:Y:S01]  /*1cd0*/  UIADD3 UR23, UR12, 0x390, URZ ;  /* 0x000003900c177890 */ /* 0x000fe2000fffe03f */
[----:B------:R-:W-:Y:S01]  /*1ce0*/  ULDC UR6, c[0x0][0x284] ;  /* 0x0000a10000067ab9 */ /* 0x000fe20000000800 */
[----:B------:R-:W-:Y:S01]  /*1cf0*/  ULOP3.LUT UR7, UR7, 0x3fff, URZ, 0xc0, !UPT ;  /* 0x00003fff07077892 */ /* 0x000fe2000f8ec03f */
[----:B------:R-:W-:Y:S01]  /*1d00*/  VIADD R21, R21, UR6 ;  /* 0x0000000615157c36 */ /* 0x000fe20008000000 */
[----:B------:R-:W-:-:S02]  /*1d10*/  ULOP3.LUT UR8, UR8, 0x3fff, URZ, 0xc0, !UPT ;  /* 0x00003fff08087892 */ /* 0x000fc4000f8ec03f */
[----:B------:R-:W-:Y:S02]  /*1d20*/  ULEA UR15, UR15, UR23, 0x3 ;  /* 0x000000170f0f7291 */ /* 0x000fe4000f8e183f */
[----:B------:R-:W-:Y:S02]  /*1d30*/  ULOP3.LUT UR17, UR7, 0x10000, URZ, 0xfc, !UPT ;  /* 0x0001000007117892 */ /* 0x000fe4000f8efc3f */
[----:B------:R-:W-:-:S12]  /*1d40*/  ULOP3.LUT UR18, UR8, 0x10000, URZ, 0xfc, !UPT ;  /* 0x0001000008127892 */ /* 0x000fd8000f8efc3f */
.L_x_110:
[----:B------:R-:W-:Y:S01]  /*1d50*/  SHF.L.U32 R16, R87, 0x1f, RZ ;  /* 0x0000001f57107819 */ /* 0x000fe200000006ff */
[----:B------:R-:W0:Y:S01]  /*1d60*/  LDC R17, c[0x0][0x28c] ;  /* 0x0000a300ff117b82 */ /* 0x000e220000000800 */
[----:B------:R-:W-:Y:S01]  /*1d70*/  UMOV UR6, URZ ;  /* 0x0000003f00067c82 */ /* 0x000fe20008000000 */
[----:B------:R-:W-:Y:S01]  /*1d80*/  UMOV UR19, UR5 ;  /* 0x0000000500137c82 */ /* 0x000fe20008000000 */
[----:B-1----:R-:W1:Y:S01]  /*1d90*/  SYNCS.PHASECHK.TRANS64.TRYWAIT P0, [UR15+-0x8], R16 ;  /* 0xfffff810ff0075a7 */ /* 0x002e62000800014f */
[----:B0-----:R-:W-:Y:S01]  /*1da0*/  ISETP.GE.AND P1, PT, R17, 0x1, PT ;  /* 0x000000011100780c */ /* 0x001fe20003f26270 */
[----:B-1234-:R-:W-:-:S12]  /*1db0*/  @!P0 BRA `(.L_x_20) ;  /* 0x0000006c00308947 */ /* 0x01efd80003800000 */
.L_x_184:
[----:B------:R-:W-:Y:S01]  /*1dc0*/  UMOV UR7, URZ ;  /* 0x0000003f00077c82 */ /* 0x000fe20008000000 */
[----:B------:R-:W-:Y:S01]  /*1dd0*/  UMOV UR8, URZ ;  /* 0x0000003f00087c82 */ /* 0x000fe20008000000 */
[----:B------:R-:W-:Y:S02]  /*1de0*/  CS2R R22, SRZ ;  /* 0x0000000000167805 */ /* 0x000fe4000001ff00 */
[----:B------:R-:W-:Y:S02]  /*1df0*/  CS2R R56, SRZ ;  /* 0x0000000000387805 */ /* 0x000fe4000001ff00 */
[----:B------:R-:W-:Y:S02]  /*1e00*/  CS2R R58, SRZ ;  /* 0x00000000003a7805 */ /* 0x000fe4000001ff00 */
[----:B------:R-:W-:Y:S02]  /*1e10*/  CS2R R60, SRZ ;  /* 0x00000000003c7805 */ /* 0x000fe4000001ff00 */
[----:B------:R-:W-:-:S02]  /*1e20*/  CS2R R62, SRZ ;  /* 0x00000000003e7805 */ /* 0x000fc4000001ff00 */
[----:B------:R-:W-:Y:S02]  /*1e30*/  CS2R R64, SRZ ;  /* 0x0000000000407805 */ /* 0x000fe4000001ff00 */
        /* <DEDUP_REMOVED lines=9> */
[----:B------:R-:W-:Y:S01]  /*1ed0*/  CS2R R84, SRZ ;  /* 0x0000000000547805 */ /* 0x000fe2000001ff00 */
[----:B------:R-:W-:Y:S01]  /*1ee0*/  IMAD.U32 R88, RZ, RZ, UR4 ;  /* 0x00000004ff587e24 */ /* 0x000fe2000f8e00ff */
        /* <DEDUP_REMOVED lines=15> */
[----:B------:R-:W-:Y:S01]  /*1fe0*/  CS2R R54, SRZ ;  /* 0x0000000000367805 */ /* 0x000fe2000001ff00 */
[----:B------:R-:W-:Y:S06]  /*1ff0*/  @!P1 BRA `(.L_x_21) ;  /* 0x0000000400449947 */ /* 0x000fec0003800000 */
[----:B------:R-:W-:-:S13]  /*2000*/  ISETP.NE.AND P1, PT, R86, 0x3, PT ;  /* 0x000000035600780c */ /* 0x000fda0003f25270 */
[----:B------:R-:W-:Y:S05]  /*2010*/  @!P1 BRA `(.L_x_22) ;  /* 0x0000000000049947 */ /* 0x000fea0003800000 */
[----:B------:R-:W-:Y:S01]  /*2020*/  BPT.TRAP 0x1 ;  /* 0x000000040000795c */ /* 0x000fe20000300000 */
.L_x_22:
[----:B------:R-:W-:Y:S01]  /*2030*/  ULEA UR6, UR5, UR12, 0x3 ;  /* 0x0000000c05067291 */ /* 0x000fe2000f8e183f */
[----:B0-----:R-:W-:-:S05]  /*2040*/  IMAD.U32 R16, RZ, RZ, UR4 ;  /* 0x00000004ff107e24 */ /* 0x001fca000f8e00ff */
[----:B------:R-:W-:-:S04]  /*2050*/  SHF.L.U32 R16, R16, 0x1f, RZ ;  /* 0x0000001f10107819 */ /* 0x000fc800000006ff */
[----:B------:R0:W1:Y:S01]  /*2060*/  SYNCS.PHASECHK.TRANS64.TRYWAIT P0, [UR6], R16 ;  /* 0x00000010ff0075a7 */ /* 0x0000620008000146 */
[----:B------:R-:W-:Y:S05]  /*2070*/  @!P1 BRA `(.L_x_23) ;  /* 0x0000000000049947 */ /* 0x000fea0003800000 */
[----:B------:R-:W-:Y:S01]  /*2080*/  BPT.TRAP 0x1 ;  /* 0x000000040000795c */ /* 0x000fe20000300000 */
.L_x_23:
[----:B-1----:R-:W-:Y:S05]  /*2090*/  @P0 BRA `(.L_x_24) ;  /* 0x0000000000080947 */ /* 0x002fea0003800000 */
[----:B------:R-:W1:Y:S02]  /*20a0*/  SYNCS.PHASECHK.TRANS64.TRYWAIT P0, [UR6], R16 ;  /* 0x00000010ff0075a7 */ /* 0x000e640008000146 */
[----:B-1----:R-:W-:Y:S05]  /*20b0*/  @!P0 BRA `(.L_x_25) ;  /* 0x0000006800888947 */ /* 0x002fea0003800000 */
.L_x_24:
[----:B------:R-:W-:Y:S01]  /*20c0*/  ULDC UR7, c[0x0][0x50c] ;  /* 0x0001430000077ab9 */ /* 0x000fe20000000800 */
[----:B------:R-:W-:Y:S01]  /*20d0*/  ULEA UR8, UR5, UR17, 0x7 ;  /* 0x0000001105087291 */ /* 0x000fe2000f8e383f */
[----:B------:R-:W-:Y:S01]  /*20e0*/  WARPGROUP.ARRIVE ;  /* 0x00000000000079c5 */ /* 0x000fe20000000000 */
[----:B------:R-:W-:Y:S01]  /*20f0*/  UISETP.NE.AND UP0, UPT, UR7, 0x1, UPT ;  /* 0x000000010700788c */ /* 0x000fe2000bf05270 */
[----:B------:R-:W-:Y:S01]  /*2100*/  CS2R R22, SRZ ;  /* 0x0000000000167805 */ /* 0x000fe2000001ff00 */
[----:B------:R-:W-:Y:S01]  /*2110*/  ULEA UR10, UR5, UR18, 0x7 ;  /* 0x00000012050a7291 */ /* 0x000fe2000f8e383f */
[----:B------:R-:W-:Y:S01]  /*2120*/  CS2R R56, SRZ ;  /* 0x0000000000387805 */ /* 0x000fe2000001ff00 */
[----:B------:R-:W-:Y:S01]  /*2130*/  USEL UR7, URZ, 0x1, UP0 ;  /* 0x000000013f077887 */ /* 0x000fe20008000000 */
[----:B------:R-:W-:Y:S01]  /*2140*/  CS2R R58, SRZ ;  /* 0x00000000003a7805 */ /* 0x000fe2000001ff00 */
[----:B------:R-:W-:Y:S01]  /*2150*/  UMOV UR9, 0xc0000010 ;  /* 0xc000001000097882 */ /* 0x000fe20000000000 */
[----:B------:R-:W-:Y:S01]  /*2160*/  UMOV UR11, 0xc0000010 ;  /* 0xc0000010000b7882 */ /* 0x000fe20000000000 */
[----:B------:R-:W-:Y:S01]  /*2170*/  UMOV UR6, 0x1 ;  /* 0x0000000100067882 */ /* 0x000fe20000000000 */
[----:B------:R-:W-:-:S02]  /*2180*/  CS2R R60, SRZ ;  /* 0x00000000003c7805 */ /* 0x000fc4000001ff00 */
[----:B------:R-:W-:Y:S01]  /*2190*/  ISETP.NE.AND P0, PT, RZ, UR7, PT ;  /* 0x00000007ff007c0c */ /* 0x000fe2000bf05270 */
[----:B------:R-:W-:Y:S01]  /*21a0*/  QGMMA.64x64x32.F32.E5M2.E5M2 R24, gdesc[UR8], RZ, !UPT, gsb0 ;  /* 0x00e00000081879f3 */ /* 0x000fe2000c0038ff */
        /* <DEDUP_REMOVED lines=11> */
[----:B------:R-:W-:Y:S01]  /*2260*/  CS2R R84, SRZ ;  /* 0x0000000000547805 */ /* 0x000fe2000001ff00 */
[----:B------:R-:W-:Y:S06]  /*2270*/  @!P0 BRA `(.L_x_26) ;  /* 0x0000000000888947 */ /* 0x000fec0003800000 */
[----:B------:R-:W-:Y:S02]  /*2280*/  WARPGROUP.DEPBAR.LE gsb0, 0x0 ;  /* 0x00008000000079c5 */ /* 0x000fe40000010000 */
[----:B------:R-:W-:-:S01]  /*2290*/  FADD R85, RZ, R24 ;  /* 0x00000018ff557221 */ /* 0x000fc20000000000 */
[----:B------:R-:W-:Y:S01]  /*22a0*/  FADD R84, RZ, R25 ;  /* 0x00000019ff547221 */ /* 0x000fe20000000000 */
        /* <DEDUP_REMOVED lines=30> */
[----:B------:R-:W-:-:S06]  /*2490*/  UMOV UR6, URZ ;  /* 0x0000003f00067c82 */ /* 0x000fcc0008000000 */
.L_x_26:
[----:B------:R-:W-:-:S04]  /*24a0*/  UIADD3 UR19, UR5, 0x1, URZ ;  /* 0x0000000105137890 */ /* 0x000fc8000fffe03f */
[----:B------:R-:W-:-:S04]  /*24b0*/  UISETP.NE.AND UP0, UPT, UR19, 0x38, UPT ;  /* 0x000000381300788c */ /* 0x000fc8000bf05270 */
[----:B------:R-:W-:Y:S02]  /*24c0*/  USEL UR8, URZ, 0x1, UP0 ;  /* 0x000000013f087887 */ /* 0x000fe40008000000 */
[----:B------:R-:W-:Y:S02]  /*24d0*/  USEL UR19, UR19, URZ, UP0 ;  /* 0x0000003f13137287 */ /* 0x000fe40008000000 */
[----:B------:R-:W-:-:S06]  /*24e0*/  ULOP3.LUT UR8, UR4, UR8, URZ, 0x3c, !UPT ;  /* 0x0000000804087292 */ /* 0x000fcc000f8e3c3f */
[----:B------:R-:W-:Y:S01]  /*24f0*/  IMAD.U32 R88, RZ, RZ, UR8 ;  /* 0x00000008ff587e24 */ /* 0x000fe2000f8e00ff */
[----:B------:R-:W-:-:S06]  /*2500*/  UMOV UR8, 0x1 ;  /* 0x0000000100087882 */ /* 0x000fcc0000000000 */
.L_x_21:
[----:B------:R-:W-:-:S06]  /*2510*/  UISETP.GE.AND UP0, UPT, UR14, 0x1, UPT ;  /* 0x000000010e00788c */ /* 0x000fcc000bf06270 */
[----:B------:R-:W-:-:S13]  /*2520*/  PLOP3.LUT P0, PT, PT, PT, UP0, 0x80, 0x0 ;  /* 0x000000000000781c */ /* 0x000fda0003f0f008 */
[----:B------:R-:W-:Y:S05]  /*2530*/  @!P0 BRA `(.L_x_27) ;  /* 0x0000000400548947 */ /* 0x000fea0003800000 */
[----:B01----:R-:W-:Y:S01]  /*2540*/  IMAD.U32 R16, RZ, RZ, UR14 ;  /* 0x0000000eff107e24 */ /* 0x003fe2000f8e00ff */
[----:B------:R-:W-:Y:S01]  /*2550*/  ULDC UR25, c[0x0][0x50c] ;  /* 0x0001430000197ab9 */ /* 0x000fe20000000800 */
[----:B------:R-:W-:-:S07]  /*2560*/  IMAD.U32 R17, RZ, RZ, UR5 ;  /* 0x00000005ff117e24 */ /* 0x000fce000f8e00ff */
.L_x_35:
[----:B------:R-:W-:-:S13]  /*2570*/  ISETP.NE.AND P1, PT, R86, 0x3, PT ;  /* 0x000000035600780c */ /* 0x000fda0003f25270 */
[----:B------:R-:W-:Y:S05]  /*2580*/  @!P1 BRA `(.L_x_28) ;  /* 0x0000000000049947 */ /* 0x000fea0003800000 */
[----:B------:R-:W-:Y:S01]  /*2590*/  BPT.TRAP 0x1 ;  /* 0x000000040000795c */ /* 0x000fe20000300000 */
.L_x_28:
[----:B------:R-:W-:Y:S01]  /*25a0*/  ULEA UR9, UR19, UR12, 0x3 ;  /* 0x0000000c13097291 */ /* 0x000fe2000f8e183f */
[----:B------:R-:W-:-:S08]  /*25b0*/  SHF.L.U32 R18, R88, 0x1f, RZ ;  /* 0x0000001f58127819 */ /* 0x000fd000000006ff */
[----:B------:R0:W1:Y:S01]  /*25c0*/  SYNCS.PHASECHK.TRANS64.TRYWAIT P0, [UR9], R18 ;  /* 0x00000012ff0075a7 */ /* 0x0000620008000149 */
[----:B------:R-:W-:Y:S05]  /*25d0*/  @!P1 BRA `(.L_x_29) ;  /* 0x0000000000049947 */ /* 0x000fea0003800000 */
[----:B------:R-:W-:Y:S01]  /*25e0*/  BPT.TRAP 0x1 ;  /* 0x000000040000795c */ /* 0x000fe20000300000 */
.L_x_29:
[----:B-1----:R-:W-:Y:S05]  /*25f0*/  @P0 BRA `(.L_x_30) ;  /* 0x0000000000080947 */ /* 0x002fea0003800000 */
[----:B------:R-:W1:Y:S02]  /*2600*/  SYNCS.PHASECHK.TRANS64.TRYWAIT P0, [UR9], R18 ;  /* 0x00000012ff0075a7 */ /* 0x000e640008000149 */
[----:B-1----:R-:W-:Y:S05]  /*2610*/  @!P0 BRA `(.L_x_31) ;  /* 0x0000006400488947 */ /* 0x002fea0003800000 */
.L_x_30:
[----:B------:R-:W-:Y:S01]  /*2620*/  UISETP.NE.AND UP0, UPT, UR7, URZ, UPT ;  /* 0x0000003f0700728c */ /* 0x000fe2000bf05270 */
[----:B------:R-:W-:Y:S01]  /*2630*/  WARPGROUP.ARRIVE ;  /* 0x00000000000079c5 */ /* 0x000fe20000000000 */
[----:B------:R-:W-:Y:S02]  /*2640*/  ULEA UR10, UR19, UR18, 0x7 ;  /* 0x00000012130a7291 */ /* 0x000fe4000f8e383f */
[----:B------:R-:W-:Y:S01]  /*2650*/  USEL UR8, UR8, URZ, !UP0 ;  /* 0x0000003f08087287 */ /* 0x000fe2000c000000 */
[----:B------:R-:W-:Y:S01]  /*2660*/  UMOV UR9, 0xc0000010 ;  /* 0xc000001000097882 */ /* 0x000fe20000000000 */
[----:B------:R-:W-:Y:S02]  /*2670*/  UMOV UR11, 0xc0000010 ;  /* 0xc0000010000b7882 */ /* 0x000fe40000000000 */
[----:B------:R-:W-:Y:S02]  /*2680*/  UISETP.NE.U32.AND UP0, UPT, UR8, URZ, UPT ;  /* 0x0000003f0800728c */ /* 0x000fe4000bf05070 */
[----:B------:R-:W-:-:S02]  /*2690*/  ULEA UR8, UR19, UR17, 0x7 ;  /* 0x0000001113087291 */ /* 0x000fc4000f8e383f */
[----:B------:R-:W-:-:S07]  /*26a0*/  UIADD3 UR6, UR6, 0x1, URZ ;  /* 0x0000000106067890 */ /* 0x000fce000fffe03f */
[----:B------:R-:W-:Y:S01]  /*26b0*/  QGMMA.64x64x32.F32.E5M2.E5M2 R24, gdesc[UR8], R24, UP0, gsb0 ;  /* 0x00e00000081879f3 */ /* 0x000fe2000b803818 */
[----:B------:R-:W-:-:S04]  /*26c0*/  UISETP.NE.AND UP0, UPT, UR6, UR25, UPT ;  /* 0x000000190600728c */ /* 0x000fc8000bf05270 */
[----:B------:R-:W-:-:S06]  /*26d0*/  USEL UR7, URZ, 0x1, UP0 ;  /* 0x000000013f077887 */ /* 0x000fcc0008000000 */
[----:B------:R-:W-:Y:S01]  /*26e0*/  ISETP.NE.AND P0, PT, RZ, UR7, PT ;  /* 0x00000007ff007c0c */ /* 0x000fe2000bf05270 */
[----:B------:R-:W-:-:S12]  /*26f0*/  WARPGROUP.DEPBAR.LE gsb0, 0x1 ;  /* 0x00008000000079c5 */ /* 0x000fd80000010100 */
[----:B------:R-:W-:Y:S05]  /*2700*/  @!P0 BRA `(.L_x_32) ;  /* 0x0000000000888947 */ /* 0x000fea0003800000 */
[----:B------:R-:W-:Y:S02]  /*2710*/  WARPGROUP.DEPBAR.LE gsb0, 0x0 ;  /* 0x00008000000079c5 */ /* 0x000fe40000010000 */
[----:B------:R-:W-:-:S01]  /*2720*/  FADD R85, R24, R85 ;  /* 0x0000005518557221 */ /* 0x000fc20000000000 */
[----:B------:R-:W-:Y:S01]  /*2730*/  FADD R84, R25, R84 ;  /* 0x0000005419547221 */ /* 0x000fe20000000000 */
        /* <DEDUP_REMOVED lines=30> */
[----:B------:R-:W-:-:S06]  /*2920*/  UMOV UR6, URZ ;  /* 0x0000003f00067c82 */ /* 0x000fcc0008000000 */
.L_x_32:
[----:B------:R-:W-:Y:S05]  /*2930*/  @!P1 BRA `(.L_x_33) ;  /* 0x0000000000049947 */ /* 0x000fea0003800000 */
[----:B------:R-:W-:Y:S01]  /*2940*/  BPT.TRAP 0x1 ;  /* 0x000000040000795c */ /* 0x000fe20000300000 */
.L_x_33:
[----:B------:R-:W-:-:S13]  /*2950*/  ISETP.NE.AND P0, PT, R13, RZ, PT ;  /* 0x000000ff0d00720c */ /* 0x000fda0003f05270 */
[----:B01----:R-:W-:-:S05]  /*2960*/  @P0 LEA R18, R17, UR12, 0x3 ;  /* 0x0000000c11120c11 */ /* 0x003fca000f8e18ff */
[----:B------:R-:W-:-:S05]  /*2970*/  @P0 VIADD R19, R18, 0x1c0 ;  /* 0x000001c012130836 */ /* 0x000fca0000000000 */
[----:B------:R-:W-:-:S04]  /*2980*/  @P0 PRMT R19, R12, 0x654, R19 ;  /* 0x000006540c130816 */ /* 0x000fc80000000013 */
[----:B------:R0:W-:Y:S01]  /*2990*/  @P0 SYNCS.ARRIVE.TRANS64.RED.A1T0 RZ, [R19+URZ], RZ ;  /* 0x000000ff13ff09a7 */ /* 0x0001e2000810043f */
[----:B------:R-:W-:-:S13]  /*29a0*/  ISETP.GT.U32.AND P0, PT, R7, 0x1, PT ;  /* 0x000000010700780c */ /* 0x000fda0003f04070 */
[----:B0-----:R-:W-:Y:S05]  /*29b0*/  @P0 BRA `(.L_x_34) ;  /* 0x0000000000040947 */ /* 0x001fea0003800000 */
[----:B------:R-:W-:Y:S01]  /*29c0*/  BPT.TRAP 0x1 ;  /* 0x000000040000795c */ /* 0x000fe20000300000 */
.L_x_34:
[----:B------:R-:W-:Y:S01]  /*29d0*/  UIADD3 UR19, UR19, 0x1, URZ ;  /* 0x0000000113137890 */ /* 0x000fe2000fffe03f */
[C---:B------:R-:W-:Y:S01]  /*29e0*/  ISETP.GT.AND P1, PT, R16.reuse, 0x1, PT ;  /* 0x000000011000780c */ /* 0x040fe20003f24270 */
[----:B------:R-:W-:Y:S02]  /*29f0*/  VIADD R17, R17, 0x1 ;  /* 0x0000000111117836 */ /* 0x000fe40000000000 */
[----:B------:R-:W-:Y:S01]  /*2a00*/  UISETP.NE.AND UP0, UPT, UR19, 0x38, UPT ;  /* 0x000000381300788c */ /* 0x000fe2000bf05270 */
[----:B------:R-:W-:Y:S02]  /*2a10*/  VIADD R16, R16, 0xffffffff ;  /* 0xffffffff10107836 */ /* 0x000fe40000000000 */
[C---:B------:R-:W-:Y:S01]  /*2a20*/  ISETP.NE.AND P0, PT, R17.reuse, 0x38, PT ;  /* 0x000000381100780c */ /* 0x040fe20003f05270 */
[----:B------:R-:W-:Y:S02]  /*2a30*/  USEL UR8, URZ, 0x1, UP0 ;  /* 0x000000013f087887 */ /* 0x000fe40008000000 */
[----:B------:R-:W-:Y:S01]  /*2a40*/  USEL UR19, UR19, URZ, UP0 ;  /* 0x0000003f13137287 */ /* 0x000fe20008000000 */
[----:B------:R-:W-:-:S03]  /*2a50*/  SEL R17, R17, RZ, P0 ;  /* 0x000000ff11117207 */ /* 0x000fc60000000000 */
[----:B------:R-:W-:Y:S01]  /*2a60*/  LOP3.LUT R88, R88, UR8, RZ, 0x3c, !PT ;  /* 0x0000000858587c12 */ /* 0x000fe2000f8e3cff */
[----:B------:R-:W-:Y:S01]  /*2a70*/  UMOV UR8, 0x1 ;  /* 0x0000000100087882 */ /* 0x000fe20000000000 */
[----:B------:R-:W-:Y:S06]  /*2a80*/  @P1 BRA `(.L_x_35) ;  /* 0xfffffff800b81947 */ /* 0x000fec000383ffff */
.L_x_27:
[----:B------:R-:W-:Y:S01]  /*2a90*/  UISETP.NE.AND UP0, UPT, UR6, URZ, UPT ;  /* 0x0000003f0600728c */ /* 0x000fe2000bf05270 */
[----:B01----:R-:W0:Y:S01]  /*2aa0*/  LDC R16, c[0x0][0x28c] ;  /* 0x0000a300ff107b82 */ /* 0x003e220000000800 */
[----:B------:R-:W-:Y:S02]  /*2ab0*/  IMAD.U32 R17, RZ, RZ, UR24 ;  /* 0x00000018ff117e24 */ /* 0x000fe4000f8e00ff */
[----:B------:R-:W-:-:S06]  /*2ac0*/  USEL UR6, URZ, 0x1, !UP0 ;  /* 0x000000013f067887 */ /* 0x000fcc000c000000 */
[----:B------:R-:W-:-:S13]  /*2ad0*/  ISETP.NE.AND P0, PT, RZ, UR6, PT ;  /* 0x00000006ff007c0c */ /* 0x000fda000bf05270 */
[----:B------:R-:W-:Y:S05]  /*2ae0*/  @!P0 BRA `(.L_x_36) ;  /* 0x0000000000848947 */ /* 0x000fea0003800000 */
[----:B------:R-:W-:Y:S02]  /*2af0*/  WARPGROUP.DEPBAR.LE gsb0, 0x0 ;  /* 0x00008000000079c5 */ /* 0x000fe40000010000 */
[----:B------:R-:W-:Y:S01]  /*2b00*/  FADD R85, R24, R85 ;  /* 0x0000005518557221 */ /* 0x000fe20000000000 */
        /* <DEDUP_REMOVED lines=30> */
[----:B------:R-:W-:-:S07]  /*2cf0*/  FADD R22, R22, R55 ;  /* 0x0000003716167221 */ /* 0x000fce0000000000 */
.L_x_36:
[----:B0-----:R-:W-:Y:S01]  /*2d00*/  ISETP.GE.AND P0, PT, R16, 0x1, PT ;  /* 0x000000011000780c */ /* 0x001fe20003f06270 */
[----:B------:R0:W-:Y:S01]  /*2d10*/  SYNCS.ARRIVE.TRANS64.A1T0 RZ, [R17+UR23], RZ ;  /* 0x000000ff11ff79a7 */ /* 0x0001e20008100017 */
[----:B------:R-:W-:-:S11]  /*2d20*/  WARPGROUP.DEPBAR.LE gsb0, 0x0 ;  /* 0x00008000000079c5 */ /* 0x000fd60000010000 */
[----:B------:R-:W-:Y:S05]  /*2d30*/  @!P0 BRA `(.L_x_37) ;  /* 0x0000000000488947 */ /* 0x000fea0003800000 */
[----:B------:R-:W-:-:S13]  /*2d40*/  ISETP.NE.AND P0, PT, R86, 0x3, PT ;  /* 0x000000035600780c */ /* 0x000fda0003f05270 */
[----:B------:R-:W-:Y:S05]  /*2d50*/  @!P0 BRA `(.L_x_38) ;  /* 0x0000000000048947 */ /* 0x000fea0003800000 */
[----:B------:R-:W-:Y:S01]  /*2d60*/  BPT.TRAP 0x1 ;  /* 0x000000040000795c */ /* 0x000fe20000300000 */
.L_x_38:
[----:B------:R-:W-:-:S13]  /*2d70*/  ISETP.NE.AND P0, PT, R13, RZ, PT ;  /* 0x000000ff0d00720c */ /* 0x000fda0003f05270 */
[----:B------:R-:W-:-:S05]  /*2d80*/  VOTEU.ANY UP0, P0 ;  /* 0x00000000003f7886 */ /* 0x000fca0000000100 */
[----:B------:R-:W-:-:S06]  /*2d90*/  @UP0 UIADD3 UR6, UR14, UR5, URZ ;  /* 0x000000050e060290 */ /* 0x000fcc000fffe03f */
[----:B------:R-:W-:Y:S02]  /*2da0*/  IMAD.U32 R16, RZ, RZ, UR6 ;  /* 0x00000006ff107e24 */ /* 0x000fe4000f8e00ff */
[----:B------:R-:W-:-:S03]  /*2db0*/  IMAD.U32 R19, RZ, RZ, UR6 ;  /* 0x00000006ff137e24 */ /* 0x000fc6000f8e00ff */
[----:B------:R-:W-:-:S05]  /*2dc0*/  @P0 SHF.R.U32.HI R16, RZ, 0x3, R16 ;  /* 0x00000003ff100819 */ /* 0x000fca0000011610 */
[----:B0-----:R-:W-:-:S04]  /*2dd0*/  @P0 IMAD.WIDE.U32 R16, R16, 0x24924925, RZ ;  /* 0x2492492510100825 */ /* 0x001fc800078e00ff */
[----:B------:R-:W-:-:S05]  /*2de0*/  @P0 IMAD R16, R17, -0x38, R19 ;  /* 0xffffffc811100824 */ /* 0x000fca00078e0213 */
[----:B------:R-:W-:-:S05]  /*2df0*/  @P0 LEA R16, R16, UR12, 0x3 ;  /* 0x0000000c10100c11 */ /* 0x000fca000f8e18ff */
[----:B------:R-:W-:-:S05]  /*2e00*/  @P0 VIADD R17, R16, 0x1c0 ;  /* 0x000001c010110836 */ /* 0x000fca0000000000 */
[----:B------:R-:W-:-:S04]  /*2e10*/  @P0 PRMT R17, R12, 0x654, R17 ;  /* 0x000006540c110816 */ /* 0x000fc80000000011 */
[----:B------:R1:W-:Y:S01]  /*2e20*/  @P0 SYNCS.ARRIVE.TRANS64.RED.A1T0 RZ, [R17+URZ], RZ ;  /* 0x000000ff11ff09a7 */ /* 0x0003e2000810043f */
[----:B------:R-:W-:-:S13]  /*2e30*/  ISETP.GT.U32.AND P0, PT, R7, 0x1, PT ;  /* 0x000000010700780c */ /* 0x000fda0003f04070 */
[----:B-1----:R-:W-:Y:S05]  /*2e40*/  @P0 BRA `(.L_x_37) ;  /* 0x0000000000040947 */ /* 0x002fea0003800000 */
[----:B------:R-:W-:Y:S01]  /*2e50*/  BPT.TRAP 0x1 ;  /* 0x000000040000795c */ /* 0x000fe20000300000 */
.L_x_37:
[----:B------:R-:W-:Y:S01]  /*2e60*/  SHF.L.U32 R16, R87, 0x1f, RZ ;  /* 0x0000001f57107819 */ /* 0x000fe200000006ff */
[----:B------:R-:W-:Y:S01]  /*2e70*/  UIADD3 UR5, UR22, UR5, URZ ;  /* 0x0000000516057290 */ /* 0x000fe2000fffe03f */
[----:B------:R-:W1:Y:S01]  /*2e80*/  LDC R31, c[0x0][0x288] ;  /* 0x0000a200ff1f7b82 */ /* 0x000e620000000800 */
[----:B------:R-:W-:Y:S01]  /*2e90*/  UISETP.GE.U32.AND UP1, UPT, UR22, 0x38, UPT ;  /* 0x000000381600788c */ /* 0x000fe2000bf26070 */
[----:B------:R-:W-:Y:S01]  /*2ea0*/  IMAD.SHL.U32 R24, R20, 0x2, RZ ;  /* 0x0000000214187824 */ /* 0x000fe200078e00ff */
[----:B------:R-:W-:Y:S02]  /*2eb0*/  UISETP.GT.U32.AND UP0, UPT, UR5, 0x37, UPT ;  /* 0x000000370500788c */ /* 0x000fe4000bf04070 */
[----:B------:R-:W-:Y:S02]  /*2ec0*/  USHF.R.U32.HI UR6, URZ, 0x3, UR5 ;  /* 0x000000033f067899 */ /* 0x000fe40008011605 */
[----:B------:R-:W-:Y:S01]  /*2ed0*/  UISETP.LT.U32.AND UP0, UPT, UR22, 0x38, UP0 ;  /* 0x000000381600788c */ /* 0x000fe20008701070 */
[----:B------:R-:W4:Y:S01]  /*2ee0*/  SYNCS.PHASECHK.TRANS64.TRYWAIT P0, [UR15+0x8], R16 ;  /* 0x00000810ff0075a7 */ /* 0x000f22000800014f */
[----:B------:R-:W-:Y:S01]  /*2ef0*/  UIMAD.WIDE.U32 UR6, UR6, 0x24924925, URZ ;  /* 0x24924925060678a5 */ /* 0x000fe2000f8e003f */
[----:B------:R-:W-:Y:S01]  /*2f00*/  SHF.R.S32.HI R25, RZ, 0x1f, R24 ;  /* 0x0000001fff197819 */ /* 0x000fe20000011418 */
[----:B------:R-:W-:-:S02]  /*2f10*/  USEL UR8, URZ, 0x1, !UP0 ;  /* 0x000000013f087887 */ /* 0x000fc4000c000000 */
[----:B------:R-:W-:Y:S02]  /*2f20*/  UIMAD UR5, UR7, -0x38, UR5 ;  /* 0xffffffc8070578a4 */ /* 0x000fe4000f8e0205 */
[----:B------:R-:W-:-:S04]  /*2f30*/  ULOP3.LUT UR4, UR4, UR8, URZ, 0x3c, !UPT ;  /* 0x0000000804047292 */ /* 0x000fc8000f8e3c3f */
[----:B------:R-:W-:Y:S01]  /*2f40*/  @UP1 ULOP3.LUT UR4, UR4, 0x1, UR7, 0x78, !UPT ;  /* 0x0000000104041892 */ /* 0x000fe2000f8e7807 */
[----:B-1--4-:R-:W-:Y:S11]  /*2f50*/  @!P0 BRA `(.L_x_39) ;  /* 0x0000005c00108947 */ /* 0x012ff60003800000 */
.L_x_185:
[----:B------:R-:W-:Y:S01]  /*2f60*/  IMAD.SHL.U32 R33, R4, 0x40, RZ ;  /* 0x0000004004217824 */ /* 0x000fe200078e00ff */
[----:B------:R-:W-:Y:S01]  /*2f70*/  ULDC UR8, c[0x0][0x284] ;  /* 0x0000a10000087ab9 */ /* 0x000fe20000000800 */
[----:B------:R-:W-:Y:S01]  /*2f80*/  IMAD.SHL.U32 R4, R6, 0x40, RZ ;  /* 0x0000004006047824 */ /* 0x000fe200078e00ff */
[----:B------:R-:W-:Y:S01]  /*2f90*/  SHF.R.S32.HI R32, RZ, 0x1f, R5 ;  /* 0x0000001fff207819 */ /* 0x000fe20000011405 */
[----:B------:R-:W-:Y:S01]  /*2fa0*/  ULDC.64 UR6, c[0x0][0x5d0] ;  /* 0x0001740000067ab9 */ /* 0x000fe20000000a00 */
[----:B------:R-:W-:Y:S01]  /*2fb0*/  SHF.R.S32.HI R30, RZ, 0x1f, R33 ;  /* 0x0000001fff1e7819 */ /* 0x000fe20000011421 */
[----:B0-----:R-:W-:Y:S01]  /*2fc0*/  IMAD.WIDE.U32 R16, R5, UR6, R24 ;  /* 0x0000000605107c25 */ /* 0x001fe2000f8e0018 */
[----:B------:R-:W-:-:S03]  /*2fd0*/  ISETP.GE.AND P0, PT, R4, UR8, PT ;  /* 0x0000000804007c0c */ /* 0x000fc6000bf06270 */
[----:B------:R-:W-:Y:S01]  /*2fe0*/  IMAD R18, R32, UR6, RZ ;  /* 0x0000000620127c24 */ /* 0x000fe2000f8e02ff */
[C---:B------:R-:W-:Y:S02]  /*2ff0*/  ISETP.GE.OR P0, PT, R33.reuse, R31, P0 ;  /* 0x0000001f2100720c */ /* 0x040fe40000706670 */
[----:B------:R-:W-:Y:S01]  /*3000*/  IADD3 R16, P1, R33, R16, RZ ;  /* 0x0000001021107210 */ /* 0x000fe20007f3e0ff */
[----:B------:R-:W-:-:S05]  /*3010*/  IMAD R19, R5, UR7, R18 ;  /* 0x0000000705137c24 */ /* 0x000fca000f8e0212 */
[----:B------:R-:W-:-:S05]  /*3020*/  IADD3.X R17, R30, R17, R19, P1, !PT ;  /* 0x000000111e117210 */ /* 0x000fca0000ffe413 */
[----:B------:R-:W-:Y:S05]  /*3030*/  @P0 BRA `(.L_x_40) ;  /* 0x0000002400a80947 */ /* 0x000fea0003800000 */
[----:B------:R-:W0:Y:S01]  /*3040*/  LDC.64 R26, c[0x0][0x5c8] ;  /* 0x00017200ff1a7b82 */ /* 0x000e220000000a00 */
[----:B------:R-:W-:Y:S01]  /*3050*/  IMAD.WIDE R28, R6, 0x40, R10 ;  /* 0x00000040061c7825 */ /* 0x000fe200078e020a */
[----:B------:R-:W-:Y:S01]  /*3060*/  ULDC.64 UR6, c[0x0][0x5c0] ;  /* 0x0001700000067ab9 */ /* 0x000fe20000000a00 */
[----:B------:R-:W-:Y:S02]  /*3070*/  BSSY B0, `(.L_x_40) ;  /* 0x0000266000007945 */ /* 0x000fe40003800000 */
[-C--:B0-----:R-:W-:Y:S02]  /*3080*/  IMAD R6, R29, R26.reuse, RZ ;  /* 0x0000001a1d067224 */ /* 0x081fe400078e02ff */
[----:B------:R-:W-:-:S04]  /*3090*/  IMAD.WIDE.U32 R16, R28, R26, R16 ;  /* 0x0000001a1c107225 */ /* 0x000fc800078e0010 */
[----:B------:R-:W-:Y:S01]  /*30a0*/  IMAD R19, R28, R27, R6 ;  /* 0x0000001b1c137224 */ /* 0x000fe200078e0206 */
[----:B------:R-:W-:Y:S02]  /*30b0*/  LEA R18, P0, R26, R16, 0x3 ;  /* 0x000000101a127211 */ /* 0x000fe400078018ff */
[----:B------:R-:W-:Y:S01]  /*30c0*/  IADD3 R16, P1, R16, UR6, RZ ;  /* 0x0000000610107c10 */ /* 0x000fe2000ff3e0ff */
[----:B------:R-:W-:Y:S01]  /*30d0*/  IMAD.IADD R19, R17, 0x1, R19 ;  /* 0x0000000111137824 */ /* 0x000fe200078e0213 */
[----:B------:R-:W-:-:S04]  /*30e0*/  IADD3 R18, P2, R18, UR6, RZ ;  /* 0x0000000612127c10 */ /* 0x000fc8000ff5e0ff */
[----:B------:R-:W-:Y:S01]  /*30f0*/  LEA.HI.X R6, R26, R19, R27, 0x3, P0 ;  /* 0x000000131a067211 */ /* 0x000fe200000f1c1b */
[----:B------:R-:W-:Y:S01]  /*3100*/  IMAD R26, R20, -0x2, R31 ;  /* 0xfffffffe141a7824 */ /* 0x000fe200078e021f */
[----:B---3-5:R-:W-:Y:S02]  /*3110*/  FSETP.NEU.AND P0, PT, R15, RZ, PT ;  /* 0x000000ff0f00720b */ /* 0x028fe40003f0d000 */
[----:B------:R-:W-:Y:S01]  /*3120*/  IADD3.X R17, R19, UR7, RZ, P1, !PT ;  /* 0x0000000713117c10 */ /* 0x000fe20008ffe4ff */
[----:B------:R-:W-:Y:S01]  /*3130*/  IMAD.IADD R26, R26, 0x1, -R33 ;  /* 0x000000011a1a7824 */ /* 0x000fe200078e0a21 */
[----:B------:R-:W-:Y:S01]  /*3140*/  IADD3.X R19, R6, UR7, RZ, P2, !PT ;  /* 0x0000000706137c10 */ /* 0x000fe200097fe4ff */
[----:B------:R-:W-:-:S08]  /*3150*/  IMAD.IADD R6, R21, 0x1, -R4 ;  /* 0x0000000115067824 */ /* 0x000fd000078e0a04 */
[----:B------:R-:W-:Y:S05]  /*3160*/  @!P0 BRA `(.L_x_41) ;  /* 0x0000001c00188947 */ /* 0x000fea0003800000 */
[----:B------:R-:W-:Y:S01]  /*3170*/  ULDC.64 UR6, c[0x0][0x5b8] ;  /* 0x00016e0000067ab9 */ /* 0x000fe20000000a00 */
[----:B------:R-:W-:Y:S01]  /*3180*/  ULDC.64 UR8, c[0x0][0x5a8] ;  /* 0x00016a0000087ab9 */ /* 0x000fe20000000a00 */
[----:B------:R-:W-:Y:S01]  /*3190*/  IMAD.WIDE.U32 R24, R5, UR6, R24 ;  /* 0x0000000605187c25 */ /* 0x000fe2000f8e0018 */
[----:B------:R-:W-:Y:S03]  /*31a0*/  BSSY B1, `(.L_x_42) ;  /* 0x0000010000017945 */ /* 0x000fe60003800000 */
[----:B------:R-:W-:Y:S01]  /*31b0*/  IMAD R4, R32, UR6, RZ ;  /* 0x0000000620047c24 */ /* 0x000fe2000f8e02ff */
[----:B------:R-:W-:-:S03]  /*31c0*/  IADD3 R24, P0, R33, R24, RZ ;  /* 0x0000001821187210 */ /* 0x000fc60007f1e0ff */
[----:B------:R-:W-:Y:S01]  /*31d0*/  IMAD R5, R5, UR7, R4 ;  /* 0x0000000705057c24 */ /* 0x000fe2000f8e0204 */
[----:B------:R-:W-:Y:S02]  /*31e0*/  ULDC.64 UR6, c[0x0][0x5b0] ;  /* 0x00016c0000067ab9 */ /* 0x000fe40000000a00 */
[----:B------:R-:W-:Y:S02]  /*31f0*/  IMAD R27, R29, UR6, RZ ;  /* 0x000000061d1b7c24 */ /* 0x000fe4000f8e02ff */
[----:B------:R-:W-:Y:S02]  /*3200*/  IADD3.X R25, R30, R25, R5, P0, !PT ;  /* 0x000000191e197210 */ /* 0x000fe400007fe405 */
[----:B------:R-:W-:Y:S01]  /*3210*/  ISETP.GE.AND P0, PT, R26, 0x1, PT ;  /* 0x000000011a00780c */ /* 0x000fe20003f06270 */
[C---:B------:R-:W-:Y:S02]  /*3220*/  IMAD R27, R28.reuse, UR7, R27 ;  /* 0x000000071c1b7c24 */ /* 0x040fe4000f8e021b */
[----:B------:R-:W-:Y:S01]  /*3230*/  IMAD.WIDE.U32 R4, R28, UR6, R24 ;  /* 0x000000061c047c25 */ /* 0x000fe2000f8e0018 */
[----:B------:R-:W-:-:S02]  /*3240*/  ISETP.LT.OR P3, PT, R6, 0x1, !P0 ;  /* 0x000000010600780c */ /* 0x000fc40004761670 */
[----:B------:R-:W-:-:S04]  /*3250*/  IADD3 R4, P1, R4, UR8, RZ ;  /* 0x0000000804047c10 */ /* 0x000fc8000ff3e0ff */
[--C-:B------:R-:W-:Y:S02]  /*3260*/  IADD3.X R5, R5, UR9, R27.reuse, P1, !PT ;  /* 0x0000000905057c10 */ /* 0x100fe40008ffe41b */
[----:B------:R-:W-:-:S05]  /*3270*/  PRMT R27, RZ, 0x7610, R27 ;  /* 0x00007610ff1b7816 */ /* 0x000fca000000001b */
[----:B------:R-:W-:Y:S05]  /*3280*/  @P3 BRA `(.L_x_43) ;  /* 0x0000000000043947 */ /* 0x000fea0003800000 */
[----:B------:R0:W5:Y:S02]  /*3290*/  LDG.E.U8 R27, desc[UR20][R4.64] ;  /* 0x00000014041b7981 */ /* 0x000164000c1e1100 */
.L_x_43:
[----:B------:R-:W-:Y:S05]  /*32a0*/  BSYNC B1 ;  /* 0x0000000000017941 */ /* 0x000fea0003800000 */
.L_x_42:
[----:B-----5:R-:W-:Y:S01]  /*32b0*/  LOP3.LUT R27, R27, 0xff, RZ, 0xc0, !PT ;  /* 0x000000ff1b1b7812 */ /* 0x020fe200078ec0ff */
[----:B------:R-:W-:Y:S01]  /*32c0*/  BSSY B1, `(.L_x_44) ;  /* 0x000000c000017945 */ /* 0x000fe20003800000 */
[----:B------:R-:W-:Y:S02]  /*32d0*/  ISETP.GE.AND P1, PT, R26, 0x2, PT ;  /* 0x000000021a00780c */ /* 0x000fe40003f26270 */
[----:B------:R-:W-:Y:S02]  /*32e0*/  F2FP.F16.E5M2.UNPACK_B R27, R27 ;  /* 0x0000001bff1b723e */ /* 0x000fe400020004ff */
[----:B------:R-:W-:-:S03]  /*32f0*/  ISETP.LT.OR P2, PT, R6, 0x1, !P1 ;  /* 0x000000010600780c */ /* 0x000fc60004f41670 */
[----:B------:R-:W-:Y:S01]  /*3300*/  HADD2.F32 R30, -RZ, R27.H0_H0 ;  /* 0x2000001bff1e7230 */ /* 0x000fe20000004100 */
[----:B------:R-:W-:-:S04]  /*3310*/  PRMT R27, RZ, 0x7610, R27 ;  /* 0x00007610ff1b7816 */ /* 0x000fc8000000001b */
[----:B------:R-:W-:-:S04]  /*3320*/  FMUL R30, R30, R15 ;  /* 0x0000000f1e1e7220 */ /* 0x000fc80000400000 */
[----:B--2---:R-:W-:-:S05]  /*3330*/  FFMA R30, R85, R14, R30 ;  /* 0x0000000e551e7223 */ /* 0x004fca000000001e */
[----:B------:R-:W-:-:S05]  /*3340*/  F2FP.SATFINITE.E5M2.F32.PACK_AB_MERGE_C R31, RZ, R30, RZ ;  /* 0x0000001eff1f723e */ /* 0x000fca00048060ff */
[----:B------:R1:W-:Y:S01]  /*3350*/  @!P3 STG.E.U8 desc[UR20][R16.64], R31 ;  /* 0x0000001f1000b986 */ /* 0x0003e2000c101114 */
[----:B------:R-:W-:Y:S05]  /*3360*/  @P2 BRA `(.L_x_45) ;  /* 0x0000000000042947 */ /* 0x000fea0003800000 */
[----:B------:R2:W5:Y:S02]  /*3370*/  LDG.E.U8 R27, desc[UR20][R4.64+0x1] ;  /* 0x00000114041b7981 */ /* 0x000564000c1e1100 */
.L_x_45:
[----:B------:R-:W-:Y:S05]  /*3380*/  BSYNC B1 ;  /* 0x0000000000017941 */ /* 0x000fea0003800000 */
.L_x_44:
[----:B-----5:R-:W-:Y:S01]  /*3390*/  LOP3.LUT R27, R27, 0xff, RZ, 0xc0, !PT ;  /* 0x000000ff1b1b7812 */ /* 0x020fe200078ec0ff */
[----:B------:R-:W-:Y:S01]  /*33a0*/  BSSY B1, `(.L_x_46) ;  /* 0x0000012000017945 */ /* 0x000fe20003800000 */
[----:B-1----:R-:W-:Y:S02]  /*33b0*/  IADD3 R31, P3, R28, 0x8, RZ ;  /* 0x000000081c1f7810 */ /* 0x002fe40007f7e0ff */
[----:B------:R-:W-:Y:S02]  /*33c0*/  F2FP.F16.E5M2.UNPACK_B R27, R27 ;  /* 0x0000001bff1b723e */ /* 0x000fe400020004ff */
[----:B------:R-:W-:Y:S01]  /*33d0*/  ISETP.LT.OR P0, PT, R6, 0x9, !P0 ;  /* 0x000000090600780c */ /* 0x000fe20004701670 */
[----:B------:R-:W-:Y:S02]  /*33e0*/  IMAD.X R29, RZ, RZ, R29, P3 ;  /* 0x000000ffff1d7224 */ /* 0x000fe400018e061d */
[----:B------:R-:W-:Y:S02]  /*33f0*/  HADD2.F32 R28, -RZ, R27.H0_H0 ;  /* 0x2000001bff1c7230 */ /* 0x000fe40000004100 */
[----:B------:R-:W-:-:S04]  /*3400*/  IMAD.WIDE.U32 R24, R31, UR6, R24 ;  /* 0x000000061f187c25 */ /* 0x000fc8000f8e0018 */
[----:B------:R-:W-:Y:S01]  /*3410*/  FMUL R27, R28, R15 ;  /* 0x0000000f1c1b7220 */ /* 0x000fe20000400000 */
[----:B------:R-:W-:Y:S01]  /*3420*/  IMAD R28, R29, UR6, RZ ;  /* 0x000000061d1c7c24 */ /* 0x000fe2000f8e02ff */
[----:B------:R-:W-:Y:S02]  /*3430*/  IADD3 R24, P3, R24, UR8, RZ ;  /* 0x0000000818187c10 */ /* 0x000fe4000ff7e0ff */
[----:B------:R-:W-:Y:S01]  /*3440*/  FFMA R27, R84, R14, R27 ;  /* 0x0000000e541b7223 */ /* 0x000fe2000000001b */
[----:B------:R-:W-:-:S04]  /*3450*/  IMAD R31, R31, UR7, R28 ;  /* 0x000000071f1f7c24 */ /* 0x000fc8000f8e021c */
[----:B------:R-:W-:Y:S02]  /*3460*/  F2FP.SATFINITE.E5M2.F32.PACK_AB_MERGE_C R29, RZ, R27, RZ ;  /* 0x0000001bff1d723e */ /* 0x000fe400048060ff */
[----:B------:R-:W-:Y:S02]  /*3470*/  IADD3.X R25, R25, UR9, R31, P3, !PT ;  /* 0x0000000919197c10 */ /* 0x000fe40009ffe41f */
[----:B------:R-:W-:Y:S01]  /*3480*/  PRMT R27, RZ, 0x7610, R27 ;  /* 0x00007610ff1b7816 */ /* 0x000fe2000000001b */
[----:B------:R1:W-:Y:S01]  /*3490*/  @!P2 STG.E.U8 desc[UR20][R16.64+0x1], R29 ;  /* 0x0000011d1000a986 */ /* 0x0003e2000c101114 */
[----:B------:R-:W-:Y:S05]  /*34a0*/  @P0 BRA `(.L_x_47) ;  /* 0x0000000000040947 */ /* 0x000fea0003800000 */
[----:B------:R3:W5:Y:S02]  /*34b0*/  LDG.E.U8 R27, desc[UR20][R24.64] ;  /* 0x00000014181b7981 */ /* 0x000764000c1e1100 */
.L_x_47:
[----:B------:R-:W-:Y:S05]  /*34c0*/  BSYNC B1 ;  /* 0x0000000000017941 */ /* 0x000fea0003800000 */
.L_x_46:
[----:B-----5:R-:W-:Y:S01]  /*34d0*/  LOP3.LUT R27, R27, 0xff, RZ, 0xc0, !PT ;  /* 0x000000ff1b1b7812 */ /* 0x020fe200078ec0ff */
[----:B------:R-:W-:Y:S01]  /*34e0*/  BSSY B1, `(.L_x_48) ;  /* 0x000000b000017945 */ /* 0x000fe20003800000 */
[----:B------:R-:W-:Y:S02]  /*34f0*/  ISETP.LT.OR P1, PT, R6, 0x9, !P1 ;  /* 0x000000090600780c */ /* 0x000fe40004f21670 */
[----:B------:R-:W-:-:S05]  /*3500*/  F2FP.F16.E5M2.UNPACK_B R27, R27 ;  /* 0x0000001bff1b723e */ /* 0x000fca00020004ff */
[----:B------:R-:W-:Y:S01]  /*3510*/  HADD2.F32 R28, -RZ, R27.H0_H0 ;  /* 0x2000001bff1c7230 */ /* 0x000fe20000004100 */
[----:B------:R-:W-:-:S04]  /*3520*/  PRMT R27, RZ, 0x7610, R27 ;  /* 0x00007610ff1b7816 */ /* 0x000fc8000000001b */
[----:B------:R-:W-:-:S04]  /*3530*/  FMUL R28, R28, R15 ;  /* 0x0000000f1c1c7220 */ /* 0x000fc80000400000 */
[----:B------:R-:W-:-:S05]  /*3540*/  FFMA R28, R83, R14, R28 ;  /* 0x0000000e531c7223 */ /* 0x000fca000000001c */
[----:B-1----:R-:W-:-:S05]  /*3550*/  F2FP.SATFINITE.E5M2.F32.PACK_AB_MERGE_C R29, RZ, R28, RZ ;  /* 0x0000001cff1d723e */ /* 0x002fca00048060ff */
[----:B------:R1:W-:Y:S01]  /*3560*/  @!P0 STG.E.U8 desc[UR20][R18.64], R29 ;  /* 0x0000001d12008986 */ /* 0x0003e2000c101114 */
[----:B------:R-:W-:Y:S05]  /*3570*/  @P1 BRA `(.L_x_49) ;  /* 0x0000000000041947 */ /* 0x000fea0003800000 */
[----:B------:R4:W5:Y:S02]  /*3580*/  LDG.E.U8 R27, desc[UR20][R24.64+0x1] ;  /* 0x00000114181b7981 */ /* 0x000964000c1e1100 */
.L_x_49:
[----:B------:R-:W-:Y:S05]  /*3590*/  BSYNC B1 ;  /* 0x0000000000017941 */ /* 0x000fea0003800000 */
.L_x_48:
[----:B-----5:R-:W-:Y:S01]  /*35a0*/  LOP3.LUT R27, R27, 0xff, RZ, 0xc0, !PT ;  /* 0x000000ff1b1b7812 */ /* 0x020fe200078ec0ff */
[----:B------:R-:W-:Y:S01]  /*35b0*/  BSSY B1, `(.L_x_50) ;  /* 0x000000c000017945 */ /* 0x000fe20003800000 */
[----:B------:R-:W-:Y:S02]  /*35c0*/  ISETP.GE.AND P0, PT, R26, 0x9, PT ;  /* 0x000000091a00780c */ /* 0x000fe40003f06270 */
[----:B------:R-:W-:Y:S02]  /*35d0*/  F2FP.F16.E5M2.UNPACK_B R27, R27 ;  /* 0x0000001bff1b723e */ /* 0x000fe400020004ff */
[----:B------:R-:W-:-:S03]  /*35e0*/  ISETP.LT.OR P2, PT, R6, 0x1, !P0 ;  /* 0x000000010600780c */ /* 0x000fc60004741670 */
[----:B------:R-:W-:-:S05]  /*35f0*/  HADD2.F32 R28, -RZ, R27.H0_H0 ;  /* 0x2000001bff1c7230 */ /* 0x000fca0000004100 */
[----:B------:R-:W-:-:S04]  /*3600*/  FMUL R27, R28, R15 ;  /* 0x0000000f1c1b7220 */ /* 0x000fc80000400000 */
[----:B------:R-:W-:-:S05]  /*3610*/  FFMA R27, R82, R14, R27 ;  /* 0x0000000e521b7223 */ /* 0x000fca000000001b */
[----:B-1----:R-:W-:Y:S02]  /*3620*/  F2FP.SATFINITE.E5M2.F32.PACK_AB_MERGE_C R29, RZ, R27, RZ ;  /* 0x0000001bff1d723e */ /* 0x002fe400048060ff */
[----:B------:R-:W-:-:S03]  /*3630*/  PRMT R27, RZ, 0x7610, R27 ;  /* 0x00007610ff1b7816 */ /* 0x000fc6000000001b */
[----:B------:R1:W-:Y:S01]  /*3640*/  @!P1 STG.E.U8 desc[UR20][R18.64+0x1], R29 ;  /* 0x0000011d12009986 */ /* 0x0003e2000c101114 */
[----:B------:R-:W-:Y:S05]  /*3650*/  @P2 BRA `(.L_x_51) ;  /* 0x0000000000042947 */ /* 0x000fea0003800000 */
[----:B------:R0:W5:Y:S02]  /*3660*/  LDG.E.U8 R27, desc[UR20][R4.64+0x8] ;  /* 0x00000814041b7981 */ /* 0x000164000c1e1100 */
.L_x_51:
[----:B------:R-:W-:Y:S05]  /*3670*/  BSYNC B1 ;  /* 0x0000000000017941 */ /* 0x000fea0003800000 */
.L_x_50:
        /* <DEDUP_REMOVED lines=13> */
.L_x_53:
[----:B------:R-:W-:Y:S05]  /*3750*/  BSYNC B1 ;  /* 0x0000000000017941 */ /* 0x000fea0003800000 */
.L_x_52:
[----:B-----5:R-:W-:Y:S01]  /*3760*/  LOP3.LUT R27, R27, 0xff, RZ, 0xc0, !PT ;  /* 0x000000ff1b1b7812 */ /* 0x020fe200078ec0ff */
[----:B------:R-:W-:Y:S01]  /*3770*/  BSSY B1, `(.L_x_54) ;  /* 0x000000b000017945 */ /* 0x000fe20003800000 */
[----:B------:R-:W-:Y:S02]  /*3780*/  ISETP.LT.OR P0, PT, R6, 0x9, !P0 ;  /* 0x000000090600780c */ /* 0x000fe40004701670 */
[----:B------:R-:W-:-:S05]  /*3790*/  F2FP.F16.E5M2.UNPACK_B R27, R27 ;  /* 0x0000001bff1b723e */ /* 0x000fca00020004ff */
        /* <DEDUP_REMOVED lines=8> */
.L_x_55:
[----:B------:R-:W-:Y:S05]  /*3820*/  BSYNC B1 ;  /* 0x0000000000017941 */ /* 0x000fea0003800000 */
.L_x_54:
        /* <DEDUP_REMOVED lines=12> */
.L_x_57:
[----:B------:R-:W-:Y:S05]  /*38f0*/  BSYNC B1 ;  /* 0x0000000000017941 */ /* 0x000fea0003800000 */
.L_x_56:
        /* <DEDUP_REMOVED lines=13> */
.L_x_59:
[----:B------:R-:W-:Y:S05]  /*39d0*/  BSYNC B1 ;  /* 0x0000000000017941 */ /* 0x000fea0003800000 */
.L_x_58:
        /* <DEDUP_REMOVED lines=13> */
.L_x_61:
[----:B------:R-:W-:Y:S05]  /*3ab0*/  BSYNC B1 ;  /* 0x0000000000017941 */ /* 0x000fea0003800000 */
.L_x_60:
        /* <DEDUP_REMOVED lines=12> */
.L_x_63:
[----:B------:R-:W-:Y:S05]  /*3b80*/  BSYNC B1 ;  /* 0x0000000000017941 */ /* 0x000fea0003800000 */
.L_x_62:
        /* <DEDUP_REMOVED lines=12> */
.L_x_65:
[----:B------:R-:W-:Y:S05]  /*3c50*/  BSYNC B1 ;  /* 0x0000000000017941 */ /* 0x000fea0003800000 */
.L_x_64:
        /* <DEDUP_REMOVED lines=13> */
.L_x_67:
[----:B------:R-:W-:Y:S05]  /*3d30*/  BSYNC B1 ;  /* 0x0000000000017941 */ /* 0x000fea0003800000 */
.L_x_66:
        /* <DEDUP_REMOVED lines=13> */
.L_x_69:
[----:B------:R-:W-:Y:S05]  /*3e10*/  BSYNC B1 ;  /* 0x0000000000017941 */ /* 0x000fea0003800000 */
.L_x_68:
        /* <DEDUP_REMOVED lines=12> */
.L_x_71:
[----:B------:R-:W-:Y:S05]  /*3ee0*/  BSYNC B1 ;  /* 0x0000000000017941 */ /* 0x000fea0003800000 */
.L_x_70:
        /* <DEDUP_REMOVED lines=12> */
.L_x_73:
[----:B------:R-:W-:Y:S05]  /*3fb0*/  BSYNC B1 ;  /* 0x0000000000017941 */ /* 0x000fea0003800000 */
.L_x_72:
        /* <DEDUP_REMOVED lines=13> */
.L_x_75:
[----:B------:R-:W-:Y:S05]  /*4090*/  BSYNC B1 ;  /* 0x0000000000017941 */ /* 0x000fea0003800000 */
.L_x_74:
        /* <DEDUP_REMOVED lines=13> */
.L_x_77:
[----:B------:R-:W-:Y:S05]  /*4170*/  BSYNC B1 ;  /* 0x0000000000017941 */ /* 0x000fea0003800000 */
.L_x_76:
        /* <DEDUP_REMOVED lines=12> */
.L_x_79:
[----:B------:R-:W-:Y:S05]  /*4240*/  BSYNC B1 ;  /* 0x0000000000017941 */ /* 0x000fea0003800000 */
.L_x_78:
        /* <DEDUP_REMOVED lines=12> */
.L_x_81:
[----:B------:R-:W-:Y:S05]  /*4310*/  BSYNC B1 ;  /* 0x0000000000017941 */ /* 0x000fea0003800000 */
.L_x_80:
        /* <DEDUP_REMOVED lines=13> */
.L_x_83:
[----:B------:R-:W-:Y:S05]  /*43f0*/  BSYNC B1 ;  /* 0x0000000000017941 */ /* 0x000fea0003800000 */
.L_x_82:
        /* <DEDUP_REMOVED lines=13> */
.L_x_85:
[----:B------:R-:W-:Y:S05]  /*44d0*/  BSYNC B1 ;  /* 0x0000000000017941 */ /* 0x000fea0003800000 */
.L_x_84:
        /* <DEDUP_REMOVED lines=12> */
.L_x_87:
[----:B------:R-:W-:Y:S05]  /*45a0*/  BSYNC B1 ;  /* 0x0000000000017941 */ /* 0x000fea0003800000 */
.L_x_86:
        /* <DEDUP_REMOVED lines=12> */
.L_x_89:
[----:B------:R-:W-:Y:S05]  /*4670*/  BSYNC B1 ;  /* 0x0000000000017941 */ /* 0x000fea0003800000 */
.L_x_88:
        /* <DEDUP_REMOVED lines=13> */
.L_x_91:
[----:B------:R-:W-:Y:S05]  /*4750*/  BSYNC B1 ;  /* 0x0000000000017941 */ /* 0x000fea0003800000 */
.L_x_90:
        /* <DEDUP_REMOVED lines=13> */
.L_x_93:
[----:B------:R-:W-:Y:S05]  /*4830*/  BSYNC B1 ;  /* 0x0000000000017941 */ /* 0x000fea0003800000 */
.L_x_92:
        /* <DEDUP_REMOVED lines=12> */
.L_x_95:
[----:B------:R-:W-:Y:S05]  /*4900*/  BSYNC B1 ;  /* 0x0000000000017941 */ /* 0x000fea0003800000 */
.L_x_94:
        /* <DEDUP_REMOVED lines=12> */
.L_x_97:
[----:B------:R-:W-:Y:S05]  /*49d0*/  BSYNC B1 ;  /* 0x0000000000017941 */ /* 0x000fea0003800000 */
.L_x_96:
        /* <DEDUP_REMOVED lines=13> */
.L_x_99:
[----:B------:R-:W-:Y:S05]  /*4ab0*/  BSYNC B1 ;  /* 0x0000000000017941 */ /* 0x000fea0003800000 */
.L_x_98:
[----:B-----5:R-:W-:Y:S01]  /*4ac0*/  LOP3.LUT R27, R27, 0xff, RZ, 0xc0, !PT ;  /* 0x000000ff1b1b7812 */ /* 0x020fe200078ec0ff */
[----:B------:R-:W-:Y:S01]  /*4ad0*/  BSSY B1, `(.L_x_100) ;  /* 0x000000c000017945 */ /* 0x000fe20003800000 */
[----:B------:R-:W-:Y:S02]  /*4ae0*/  ISETP.GE.AND P1, PT, R26, 0x3a, PT ;  /* 0x0000003a1a00780c */ /* 0x000fe40003f26270 */
[----:B------:R-:W-:Y:S02]  /*4af0*/  F2FP.F16.E5M2.UNPACK_B R27, R27 ;  /* 0x0000001bff1b723e */ /* 0x000fe400020004ff */
[----:B------:R-:W-:Y:S02]  /*4b00*/  ISETP.LT.OR P3, PT, R6, 0x1, !P1 ;  /* 0x000000010600780c */ /* 0x000fe40004f61670 */
[----:B------:R-:W-:Y:S01]  /*4b10*/  PRMT R26, RZ, 0x7610, R26 ;  /* 0x00007610ff1a7816 */ /* 0x000fe2000000001a */
[----:B------:R-:W-:-:S05]  /*4b20*/  HADD2.F32 R28, -RZ, R27.H0_H0 ;  /* 0x2000001bff1c7230 */ /* 0x000fca0000004100 */
[----:B------:R-:W-:-:S04]  /*4b30*/  FMUL R28, R28, R15 ;  /* 0x0000000f1c1c7220 */ /* 0x000fc80000400000 */
[----:B------:R-:W-:-:S05]  /*4b40*/  FFMA R28, R57, R14, R28 ;  /* 0x0000000e391c7223 */ /* 0x000fca000000001c */
[----:B------:R-:W-:-:S05]  /*4b50*/  F2FP.SATFINITE.E5M2.F32.PACK_AB_MERGE_C R27, RZ, R28, RZ ;  /* 0x0000001cff1b723e */ /* 0x000fca00048060ff */
[----:B------:R0:W-:Y:S01]  /*4b60*/  @!P2 STG.E.U8 desc[UR20][R16.64+0x38], R27 ;  /* 0x0000381b1000a986 */ /* 0x0001e2000c101114 */
[----:B------:R-:W-:Y:S05]  /*4b70*/  @P3 BRA `(.L_x_101) ;  /* 0x0000000000043947 */ /* 0x000fea0003800000 */
[----:B------:R0:W5:Y:S02]  /*4b80*/  LDG.E.U8 R26, desc[UR20][R4.64+0x39] ;  /* 0x00003914041a7981 */ /* 0x000164000c1e1100 */
.L_x_101:
[----:B------:R-:W-:Y:S05]  /*4b90*/  BSYNC B1 ;  /* 0x0000000000017941 */ /* 0x000fea0003800000 */
.L_x_100:
[----:B-----5:R-:W-:Y:S01]  /*4ba0*/  LOP3.LUT R26, R26, 0xff, RZ, 0xc0, !PT ;  /* 0x000000ff1a1a7812 */ /* 0x020fe200078ec0ff */
[----:B------:R-:W-:Y:S01]  /*4bb0*/  BSSY B1, `(.L_x_102) ;  /* 0x000000b000017945 */ /* 0x000fe20003800000 */
[----:B------:R-:W-:Y:S02]  /*4bc0*/  ISETP.LT.OR P0, PT, R6, 0x9, !P0 ;  /* 0x000000090600780c */ /* 0x000fe40004701670 */
[----:B------:R-:W-:Y:S02]  /*4bd0*/  F2FP.F16.E5M2.UNPACK_B R26, R26 ;  /* 0x0000001aff1a723e */ /* 0x000fe400020004ff */
[----:B0-2---:R-:W-:-:S03]  /*4be0*/  PRMT R4, RZ, 0x7610, R4 ;  /* 0x00007610ff047816 */ /* 0x005fc60000000004 */
[----:B------:R-:W-:-:S05]  /*4bf0*/  HADD2.F32 R26, -RZ, R26.H0_H0 ;  /* 0x2000001aff1a7230 */ /* 0x000fca0000004100 */
[----:B------:R-:W-:-:S04]  /*4c00*/  FMUL R5, R26, R15 ;  /* 0x0000000f1a057220 */ /* 0x000fc80000400000 */
[----:B------:R-:W-:-:S05]  /*4c10*/  FFMA R5, R56, R14, R5 ;  /* 0x0000000e38057223 */ /* 0x000fca0000000005 */
[----:B------:R-:W-:-:S05]  /*4c20*/  F2FP.SATFINITE.E5M2.F32.PACK_AB_MERGE_C R5, RZ, R5, RZ ;  /* 0x00000005ff05723e */ /* 0x000fca00048060ff */
[----:B------:R0:W-:Y:S01]  /*4c30*/  @!P3 STG.E.U8 desc[UR20][R16.64+0x39], R5 ;  /* 0x000039051000b986 */ /* 0x0001e2000c101114 */
[----:B------:R-:W-:Y:S05]  /*4c40*/  @P0 BRA `(.L_x_103) ;  /* 0x0000000000040947 */ /* 0x000fea0003800000 */
[----:B------:R2:W5:Y:S02]  /*4c50*/  LDG.E.U8 R4, desc[UR20][R24.64+0x38] ;  /* 0x0000381418047981 */ /* 0x000564000c1e1100 */
.L_x_103:
[----:B------:R-:W-:Y:S05]  /*4c60*/  BSYNC B1 ;  /* 0x0000000000017941 */ /* 0x000fea0003800000 */
.L_x_102:
[----:B-----5:R-:W-:Y:S01]  /*4c70*/  LOP3.LUT R4, R4, 0xff, RZ, 0xc0, !PT ;  /* 0x000000ff04047812 */ /* 0x020fe200078ec0ff */
[----:B------:R-:W-:Y:S01]  /*4c80*/  BSSY B1, `(.L_x_104) ;  /* 0x000000b000017945 */ /* 0x000fe20003800000 */
[----:B------:R-:W-:Y:S02]  /*4c90*/  ISETP.LT.OR P1, PT, R6, 0x9, !P1 ;  /* 0x000000090600780c */ /* 0x000fe40004f21670 */
[----:B------:R-:W-:-:S05]  /*4ca0*/  F2FP.F16.E5M2.UNPACK_B R4, R4 ;  /* 0x00000004ff04723e */ /* 0x000fca00020004ff */
[----:B------:R-:W-:-:S05]  /*4cb0*/  HADD2.F32 R4, -RZ, R4.H0_H0 ;  /* 0x20000004ff047230 */ /* 0x000fca0000004100 */
[----:B------:R-:W-:-:S04]  /*4cc0*/  FMUL R4, R4, R15 ;  /* 0x0000000f04047220 */ /* 0x000fc80000400000 */
[----:B------:R-:W-:-:S05]  /*4cd0*/  FFMA R4, R23, R14, R4 ;  /* 0x0000000e17047223 */ /* 0x000fca0000000004 */
[----:B0-----:R-:W-:Y:S02]  /*4ce0*/  F2FP.SATFINITE.E5M2.F32.PACK_AB_MERGE_C R5, RZ, R4, RZ ;  /* 0x00000004ff05723e */ /* 0x001fe400048060ff */
[----:B------:R-:W-:-:S03]  /*4cf0*/  PRMT R4, RZ, 0x7610, R4 ;  /* 0x00007610ff047816 */ /* 0x000fc60000000004 */
[----:B------:R0:W-:Y:S01]  /*4d00*/  @!P0 STG.E.U8 desc[UR20][R18.64+0x38], R5 ;  /* 0x0000380512008986 */ /* 0x0001e2000c101114 */
[----:B------:R-:W-:Y:S05]  /*4d10*/  @P1 BRA `(.L_x_105) ;  /* 0x0000000000041947 */ /* 0x000fea0003800000 */
[----:B------:R0:W5:Y:S02]  /*4d20*/  LDG.E.U8 R4, desc[UR20][R24.64+0x39] ;  /* 0x0000391418047981 */ /* 0x000164000c1e1100 */
.L_x_105:
[----:B------:R-:W-:Y:S05]  /*4d30*/  BSYNC B1 ;  /* 0x0000000000017941 */ /* 0x000fea0003800000 */
.L_x_104:
[----:B------:R-:W-:Y:S05]  /*4d40*/  @P1 BRA `(.L_x_106) ;  /* 0x0000000800601947 */ /* 0x000fea0003800000 */
[----:B-----5:R-:W-:-:S04]  /*4d50*/  LOP3.LUT R4, R4, 0xff, RZ, 0xc0, !PT ;  /* 0x000000ff04047812 */ /* 0x020fc800078ec0ff */
[----:B------:R-:W-:-:S05]  /*4d60*/  F2FP.F16.E5M2.UNPACK_B R4, R4 ;  /* 0x00000004ff04723e */ /* 0x000fca00020004ff */
[----:B------:R-:W-:-:S05]  /*4d70*/  HADD2.F32 R4, -RZ, R4.H0_H0 ;  /* 0x20000004ff047230 */ /* 0x000fca0000004100 */
[----:B0-----:R-:W-:-:S04]  /*4d80*/  FMUL R5, R4, R15 ;  /* 0x0000000f04057220 */ /* 0x001fc80000400000 */
[----:B------:R-:W-:-:S05]  /*4d90*/  FFMA R5, R22, R14, R5 ;  /* 0x0000000e16057223 */ /* 0x000fca0000000005 */
[----:B------:R-:W-:-:S05]  /*4da0*/  F2FP.SATFINITE.E5M2.F32.PACK_AB_MERGE_C R5, RZ, R5, RZ ;  /* 0x00000005ff05723e */ /* 0x000fca00048060ff */
[----:B------:R0:W-:Y:S01]  /*4db0*/  STG.E.U8 desc[UR20][R18.64+0x39], R5 ;  /* 0x0000390512007986 */ /* 0x0001e2000c101114 */
[----:B------:R-:W-:Y:S05]  /*4dc0*/  BRA `(.L_x_106) ;  /* 0x0000000800407947 */ /* 0x000fea0003800000 */
.L_x_41:
[C---:B------:R-:W-:Y:S01]  /*4dd0*/  ISETP.GE.AND P3, PT, R26.reuse, 0x1, PT ;  /* 0x000000011a00780c */ /* 0x040fe20003f66270 */
[-C--:B--2---:R-:W-:Y:S01]  /*4de0*/  FMUL R85, R85, R14.reuse ;  /* 0x0000000e55557220 */ /* 0x084fe20000400000 */
[----:B------:R-:W-:Y:S01]  /*4df0*/  ISETP.GE.AND P0, PT, R26, 0x2, PT ;  /* 0x000000021a00780c */ /* 0x000fe20003f06270 */
[-C--:B------:R-:W-:Y:S01]  /*4e00*/  FMUL R84, R84, R14.reuse ;  /* 0x0000000e54547220 */ /* 0x080fe20000400000 */
[C---:B------:R-:W-:Y:S01]  /*4e10*/  ISETP.LT.OR P1, PT, R6.reuse, 0x1, !P3 ;  /* 0x000000010600780c */ /* 0x040fe20005f21670 */
[-C--:B------:R-:W-:Y:S01]  /*4e20*/  FMUL R83, R83, R14.reuse ;  /* 0x0000000e53537220 */ /* 0x080fe20000400000 */
[----:B------:R-:W-:Y:S01]  /*4e30*/  ISETP.LT.OR P2, PT, R6, 0x1, !P0 ;  /* 0x000000010600780c */ /* 0x000fe20004741670 */
[-C--:B------:R-:W-:Y:S01]  /*4e40*/  FMUL R82, R82, R14.reuse ;  /* 0x0000000e52527220 */ /* 0x080fe20000400000 */
[----:B------:R-:W-:Y:S01]  /*4e50*/  ISETP.LT.OR P3, PT, R6, 0x9, !P3 ;  /* 0x000000090600780c */ /* 0x000fe20005f61670 */
[-C--:B------:R-:W-:Y:S01]  /*4e60*/  FMUL R81, R81, R14.reuse ;  /* 0x0000000e51517220 */ /* 0x080fe20000400000 */
[----:B------:R-:W-:Y:S01]  /*4e70*/  F2FP.SATFINITE.E5M2.F32.PACK_AB_MERGE_C R85, RZ, R85, RZ ;  /* 0x00000055ff55723e */ /* 0x000fe200048060ff */
[----:B------:R-:W-:Y:S01]  /*4e80*/  FMUL R80, R80, R14 ;  /* 0x0000000e50507220 */ /* 0x000fe20000400000 */
[----:B------:R-:W-:Y:S01]  /*4e90*/  F2FP.SATFINITE.E5M2.F32.PACK_AB_MERGE_C R5, RZ, R84, RZ ;  /* 0x00000054ff05723e */ /* 0x000fe200048060ff */
[-C--:B------:R-:W-:Y:S01]  /*4ea0*/  FMUL R79, R79, R14.reuse ;  /* 0x0000000e4f4f7220 */ /* 0x080fe20000400000 */
[----:B------:R-:W-:Y:S01]  /*4eb0*/  F2FP.SATFINITE.E5M2.F32.PACK_AB_MERGE_C R83, RZ, R83, RZ ;  /* 0x00000053ff53723e */ /* 0x000fe200048060ff */
[-C--:B------:R-:W-:Y:S01]  /*4ec0*/  FMUL R78, R78, R14.reuse ;  /* 0x0000000e4e4e7220 */ /* 0x080fe20000400000 */
[----:B------:R-:W-:Y:S01]  /*4ed0*/  ISETP.LT.OR P0, PT, R6, 0x9, !P0 ;  /* 0x000000090600780c */ /* 0x000fe20004701670 */
[----:B------:R-:W-:Y:S01]  /*4ee0*/  @!P1 STG.E.U8 desc[UR20][R16.64], R85 ;  /* 0x0000005510009986 */ /* 0x000fe2000c101114 */
[C---:B------:R-:W-:Y:S01]  /*4ef0*/  ISETP.GE.AND P1, PT, R26.reuse, 0x9, PT ;  /* 0x000000091a00780c */ /* 0x040fe20003f26270 */
[-C--:B------:R-:W-:Y:S01]  /*4f00*/  FMUL R77, R77, R14.reuse ;  /* 0x0000000e4d4d7220 */ /* 0x080fe20000400000 */
[----:B------:R-:W-:Y:S01]  /*4f10*/  F2FP.SATFINITE.E5M2.F32.PACK_AB_MERGE_C R81, RZ, R81, RZ ;  /* 0x00000051ff51723e */ /* 0x000fe200048060ff */
[----:B------:R0:W-:Y:S01]  /*4f20*/  @!P2 STG.E.U8 desc[UR20][R16.64+0x1], R5 ;  /* 0x000001051000a986 */ /* 0x0001e2000c101114 */
[----:B------:R-:W-:Y:S01]  /*4f30*/  ISETP.GE.AND P2, PT, R26, 0xa, PT ;  /* 0x0000000a1a00780c */ /* 0x000fe20003f46270 */
[----:B------:R-:W-:Y:S01]  /*4f40*/  FMUL R76, R76, R14 ;  /* 0x0000000e4c4c7220 */ /* 0x000fe20000400000 */
[----:B------:R-:W-:Y:S01]  /*4f50*/  F2FP.SATFINITE.E5M2.F32.PACK_AB_MERGE_C R25, RZ, R80, RZ ;  /* 0x00000050ff19723e */ /* 0x000fe200048060ff */
[----:B------:R-:W-:Y:S01]  /*4f60*/  @!P3 STG.E.U8 desc[UR20][R18.64], R83 ;  /* 0x000000531200b986 */ /* 0x000fe2000c101114 */
[----:B------:R-:W-:Y:S01]  /*4f70*/  ISETP.LT.OR P3, PT, R6, 0x1, !P1 ;  /* 0x000000010600780c */ /* 0x000fe20004f61670 */
[-C--:B------:R-:W-:Y:S01]  /*4f80*/  FMUL R74, R74, R14.reuse ;  /* 0x0000000e4a4a7220 */ /* 0x080fe20000400000 */
[C---:B------:R-:W-:Y:S01]  /*4f90*/  ISETP.LT.OR P5, PT, R6.reuse, 0x1, !P2 ;  /* 0x000000010600780c */ /* 0x040fe200057a1670 */
[-C--:B------:R-:W-:Y:S01]  /*4fa0*/  FMUL R75, R75, R14.reuse ;  /* 0x0000000e4b4b7220 */ /* 0x080fe20000400000 */
[----:B------:R-:W-:Y:S01]  /*4fb0*/  ISETP.LT.OR P1, PT, R6, 0x9, !P1 ;  /* 0x000000090600780c */ /* 0x000fe20004f21670 */
[-C--:B------:R-:W-:Y:S01]  /*4fc0*/  FMUL R73, R73, R14.reuse ;  /* 0x0000000e49497220 */ /* 0x080fe20000400000 */
[----:B------:R-:W-:Y:S01]  /*4fd0*/  F2FP.SATFINITE.E5M2.F32.PACK_AB_MERGE_C R79, RZ, R79, RZ ;  /* 0x0000004fff4f723e */ /* 0x000fe200048060ff */
[----:B------:R-:W-:Y:S01]  /*4fe0*/  FMUL R72, R72, R14 ;  /* 0x0000000e48487220 */ /* 0x000fe20000400000 */
[----:B0-----:R-:W-:Y:S01]  /*4ff0*/  F2FP.SATFINITE.E5M2.F32.PACK_AB_MERGE_C R5, RZ, R82, RZ ;  /* 0x00000052ff05723e */ /* 0x001fe200048060ff */
[-C--:B------:R-:W-:Y:S01]  /*5000*/  FMUL R70, R70, R14.reuse ;  /* 0x0000000e46467220 */ /* 0x080fe20000400000 */
[----:B------:R-:W-:Y:S01]  /*5010*/  ISETP.LT.OR P2, PT, R6, 0x9, !P2 ;  /* 0x000000090600780c */ /* 0x000fe20005741670 */
[----:B------:R-:W-:Y:S01]  /*5020*/  FMUL R71, R71, R14 ;  /* 0x0000000e47477220 */ /* 0x000fe20000400000 */
[----:B------:R-:W-:Y:S01]  /*5030*/  F2FP.SATFINITE.E5M2.F32.PACK_AB_MERGE_C R27, RZ, R78, RZ ;  /* 0x0000004eff1b723e */ /* 0x000fe200048060ff */
[----:B------:R0:W-:Y:S01]  /*5040*/  @!P0 STG.E.U8 desc[UR20][R18.64+0x1], R5 ;  /* 0x0000010512008986 */ /* 0x0001e2000c101114 */
[C---:B------:R-:W-:Y:S01]  /*5050*/  ISETP.GE.AND P0, PT, R26.reuse, 0x11, PT ;  /* 0x000000111a00780c */ /* 0x040fe20003f06270 */
[-C--:B------:R-:W-:Y:S01]  /*5060*/  FMUL R69, R69, R14.reuse ;  /* 0x0000000e45457220 */ /* 0x080fe20000400000 */
[----:B------:R-:W-:Y:S01]  /*5070*/  F2FP.SATFINITE.E5M2.F32.PACK_AB_MERGE_C R77, RZ, R77, RZ ;  /* 0x0000004dff4d723e */ /* 0x000fe200048060ff */
[----:B------:R-:W-:Y:S01]  /*5080*/  @!P3 STG.E.U8 desc[UR20][R16.64+0x8], R81 ;  /* 0x000008511000b986 */ /* 0x000fe2000c101114 */
[----:B------:R-:W-:Y:S01]  /*5090*/  ISETP.GE.AND P3, PT, R26, 0x12, PT ;  /* 0x000000121a00780c */ /* 0x000fe20003f66270 */
[-C--:B------:R-:W-:Y:S01]  /*50a0*/  FMUL R68, R68, R14.reuse ;  /* 0x0000000e44447220 */ /* 0x080fe20000400000 */
[----:B------:R-:W-:Y:S01]  /*50b0*/  F2FP.SATFINITE.E5M2.F32.PACK_AB_MERGE_C R75, RZ, R75, RZ ;  /* 0x0000004bff4b723e */ /* 0x000fe200048060ff */
[----:B------:R1:W-:Y:S01]  /*50c0*/  @!P5 STG.E.U8 desc[UR20][R16.64+0x9], R25 ;  /* 0x000009191000d986 */ /* 0x0003e2000c101114 */
[C---:B------:R-:W-:Y:S01]  /*50d0*/  ISETP.LT.OR P5, PT, R6.reuse, 0x1, !P3 ;  /* 0x000000010600780c */ /* 0x040fe20005fa1670 */
[-C--:B------:R-:W-:Y:S01]  /*50e0*/  FMUL R67, R67, R14.reuse ;  /* 0x0000000e43437220 */ /* 0x080fe20000400000 */
[C---:B------:R-:W-:Y:S01]  /*50f0*/  ISETP.LT.OR P3, PT, R6.reuse, 0x9, !P3 ;  /* 0x000000090600780c */ /* 0x040fe20005f61670 */
[----:B------:R-:W-:Y:S01]  /*5100*/  @!P1 STG.E.U8 desc[UR20][R18.64+0x8], R79 ;  /* 0x0000084f12009986 */ /* 0x000fe2000c101114 */
[----:B------:R-:W-:Y:S01]  /*5110*/  ISETP.LT.OR P1, PT, R6, 0x1, !P0 ;  /* 0x000000010600780c */ /* 0x000fe20004721670 */
[----:B------:R-:W-:Y:S01]  /*5120*/  FMUL R66, R66, R14 ;  /* 0x0000000e42427220 */ /* 0x000fe20000400000 */
[----:B0-----:R-:W-:Y:S01]  /*5130*/  F2FP.SATFINITE.E5M2.F32.PACK_AB_MERGE_C R5, RZ, R76, RZ ;  /* 0x0000004cff05723e */ /* 0x001fe200048060ff */
[----:B------:R-:W-:Y:S01]  /*5140*/  @!P2 STG.E.U8 desc[UR20][R18.64+0x9], R27 ;  /* 0x0000091b1200a986 */ /* 0x000fe2000c101114 */
[----:B------:R-:W-:Y:S01]  /*5150*/  ISETP.GE.AND P2, PT, R26, 0x19, PT ;  /* 0x000000191a00780c */ /* 0x000fe20003f46270 */
[-C--:B------:R-:W-:Y:S01]  /*5160*/  FMUL R65, R65, R14.reuse ;  /* 0x0000000e41417220 */ /* 0x080fe20000400000 */
[----:B------:R-:W-:Y:S01]  /*5170*/  ISETP.LT.OR P0, PT, R6, 0x9, !P0 ;  /* 0x000000090600780c */ /* 0x000fe20004701670 */
[----:B------:R-:W-:Y:S01]  /*5180*/  FMUL R64, R64, R14 ;  /* 0x0000000e40407220 */ /* 0x000fe20000400000 */
[----:B------:R-:W-:Y:S01]  /*5190*/  ISETP.LT.OR P6, PT, R6, 0x1, !P2 ;  /* 0x000000010600780c */ /* 0x000fe200057c1670 */
[----:B------:R0:W-:Y:S01]  /*51a0*/  @!P5 STG.E.U8 desc[UR20][R16.64+0x11], R5 ;  /* 0x000011051000d986 */ /* 0x0001e2000c101114 */
[----:B-1----:R-:W-:Y:S01]  /*51b0*/  F2FP.SATFINITE.E5M2.F32.PACK_AB_MERGE_C R25, RZ, R74, RZ ;  /* 0x0000004aff19723e */ /* 0x002fe200048060ff */
[-C--:B------:R-:W-:Y:S01]  /*51c0*/  FMUL R62, R62, R14.reuse ;  /* 0x0000000e3e3e7220 */ /* 0x080fe20000400000 */
[----:B------:R-:W-:Y:S01]  /*51d0*/  F2FP.SATFINITE.E5M2.F32.PACK_AB_MERGE_C R73, RZ, R73, RZ ;  /* 0x00000049ff49723e */ /* 0x000fe200048060ff */
[----:B------:R-:W-:Y:S01]  /*51e0*/  @!P1 STG.E.U8 desc[UR20][R16.64+0x10], R77 ;  /* 0x0000104d10009986 */ /* 0x000fe2000c101114 */
[----:B------:R-:W-:Y:S01]  /*51f0*/  ISETP.GE.AND P1, PT, R26, 0x1a, PT ;  /* 0x0000001a1a00780c */ /* 0x000fe20003f26270 */
[-C--:B------:R-:W-:Y:S01]  /*5200*/  FMUL R63, R63, R14.reuse ;  /* 0x0000000e3f3f7220 */ /* 0x080fe20000400000 */
[C---:B------:R-:W-:Y:S01]  /*5210*/  ISETP.LT.OR P2, PT, R6.reuse, 0x9, !P2 ;  /* 0x000000090600780c */ /* 0x040fe20005741670 */
[----:B------:R1:W-:Y:S01]  /*5220*/  @!P3 STG.E.U8 desc[UR20][R18.64+0x11], R25 ;  /* 0x000011191200b986 */ /* 0x0003e2000c101114 */
[C---:B------:R-:W-:Y:S01]  /*5230*/  ISETP.LT.OR P5, PT, R6.reuse, 0x1, !P1 ;  /* 0x000000010600780c */ /* 0x040fe20004fa1670 */
[----:B------:R-:W-:Y:S01]  /*5240*/  FMUL R61, R61, R14 ;  /* 0x0000000e3d3d7220 */ /* 0x000fe20000400000 */
[----:B------:R-:W-:Y:S01]  /*5250*/  ISETP.LT.OR P3, PT, R6, 0x9, !P1 ;  /* 0x000000090600780c */ /* 0x000fe20004f61670 */
[----:B------:R-:W-:Y:S01]  /*5260*/  @!P0 STG.E.U8 desc[UR20][R18.64+0x10], R75 ;  /* 0x0000104b12008986 */ /* 0x000fe2000c101114 */
[----:B0-----:R-:W-:Y:S01]  /*5270*/  F2FP.SATFINITE.E5M2.F32.PACK_AB_MERGE_C R5, RZ, R72, RZ ;  /* 0x00000048ff05723e */ /* 0x001fe200048060ff */
[-C--:B------:R-:W-:Y:S01]  /*5280*/  FMUL R60, R60, R14.reuse ;  /* 0x0000000e3c3c7220 */ /* 0x080fe20000400000 */
[C---:B------:R-:W-:Y:S01]  /*5290*/  ISETP.GE.AND P0, PT, R26.reuse, 0x21, PT ;  /* 0x000000211a00780c */ /* 0x040fe20003f06270 */
[----:B------:R-:W-:Y:S01]  /*52a0*/  @!P6 STG.E.U8 desc[UR20][R16.64+0x18], R73 ;  /* 0x000018491000e986 */ /* 0x000fe2000c101114 */
[----:B------:R-:W-:Y:S01]  /*52b0*/  ISETP.GE.AND P1, PT, R26, 0x22, PT ;  /* 0x000000221a00780c */ /* 0x000fe20003f26270 */
[-C--:B------:R-:W-:Y:S01]  /*52c0*/  FMUL R59, R59, R14.reuse ;  /* 0x0000000e3b3b7220 */ /* 0x080fe20000400000 */
[----:B------:R-:W-:Y:S01]  /*52d0*/  ISETP.LT.OR P6, PT, R6, 0x1, !P0 ;  /* 0x000000010600780c */ /* 0x000fe200047c1670 */
[----:B------:R-:W-:Y:S01]  /*52e0*/  FMUL R58, R58, R14 ;  /* 0x0000000e3a3a7220 */ /* 0x000fe20000400000 */
[----:B-1----:R-:W-:Y:S01]  /*52f0*/  F2FP.SATFINITE.E5M2.F32.PACK_AB_MERGE_C R25, RZ, R70, RZ ;  /* 0x00000046ff19723e */ /* 0x002fe200048060ff */
[----:B------:R0:W-:Y:S01]  /*5300*/  @!P5 STG.E.U8 desc[UR20][R16.64+0x19], R5 ;  /* 0x000019051000d986 */ /* 0x0001e2000c101114 */
[----:B------:R-:W-:Y:S01]  /*5310*/  ISETP.LT.OR P5, PT, R6, 0x1, !P1 ;  /* 0x000000010600780c */ /* 0x000fe20004fa1670 */
[-C--:B------:R-:W-:Y:S01]  /*5320*/  FMUL R57, R57, R14.reuse ;  /* 0x0000000e39397220 */ /* 0x080fe20000400000 */
[----:B------:R-:W-:Y:S01]  /*5330*/  F2FP.SATFINITE.E5M2.F32.PACK_AB_MERGE_C R71, RZ, R71, RZ ;  /* 0x00000047ff47723e */ /* 0x000fe200048060ff */
[----:B------:R1:W-:Y:S01]  /*5340*/  @!P3 STG.E.U8 desc[UR20][R18.64+0x19], R25 ;  /* 0x000019191200b986 */ /* 0x0003e2000c101114 */
[----:B------:R-:W-:Y:S01]  /*5350*/  F2FP.SATFINITE.E5M2.F32.PACK_AB_MERGE_C R69, RZ, R69, RZ ;  /* 0x00000045ff45723e */ /* 0x000fe200048060ff */
[----:B------:R-:W-:Y:S01]  /*5360*/  FMUL R56, R56, R14 ;  /* 0x0000000e38387220 */ /* 0x000fe20000400000 */
[----:B------:R-:W-:Y:S01]  /*5370*/  F2FP.SATFINITE.E5M2.F32.PACK_AB_MERGE_C R27, RZ, R68, RZ ;  /* 0x00000044ff1b723e */ /* 0x000fe200048060ff */
[----:B------:R-:W-:Y:S01]  /*5380*/  @!P2 STG.E.U8 desc[UR20][R18.64+0x18], R71 ;  /* 0x000018471200a986 */ /* 0x000fe2000c101114 */
[----:B------:R-:W-:Y:S01]  /*5390*/  ISETP.LT.OR P3, PT, R6, 0x9, !P1 ;  /* 0x000000090600780c */ /* 0x000fe20004f61670 */
[-C--:B------:R-:W-:Y:S01]  /*53a0*/  FMUL R23, R23, R14.reuse ;  /* 0x0000000e17177220 */ /* 0x080fe20000400000 */
[----:B------:R-:W-:Y:S01]  /*53b0*/  ISETP.GE.AND P2, PT, R26, 0x29, PT ;  /* 0x000000291a00780c */ /* 0x000fe20003f46270 */
[----:B------:R-:W-:Y:S01]  /*53c0*/  @!P6 STG.E.U8 desc[UR20][R16.64+0x20], R69 ;  /* 0x000020451000e986 */ /* 0x000fe2000c101114 */
[----:B------:R-:W-:Y:S01]  /*53d0*/  ISETP.LT.OR P0, PT, R6, 0x9, !P0 ;  /* 0x000000090600780c */ /* 0x000fe20004701670 */
[----:B------:R-:W-:Y:S01]  /*53e0*/  FMUL R22, R22, R14 ;  /* 0x0000000e16167220 */ /* 0x000fe20000400000 */
[----:B------:R-:W-:Y:S01]  /*53f0*/  ISETP.GE.AND P1, PT, R26, 0x2a, PT ;  /* 0x0000002a1a00780c */ /* 0x000fe20003f26270 */
[----:B------:R-:W-:Y:S01]  /*5400*/  @!P5 STG.E.U8 desc[UR20][R16.64+0x21], R27 ;  /* 0x0000211b1000d986 */ /* 0x000fe2000c101114 */
[----:B------:R-:W-:-:S02]  /*5410*/  ISETP.LT.OR P6, PT, R6, 0x1, !P2 ;  /* 0x000000010600780c */ /* 0x000fc400057c1670 */
[C---:B------:R-:W-:Y:S02]  /*5420*/  ISETP.LT.OR P5, PT, R6.reuse, 0x1, !P1 ;  /* 0x000000010600780c */ /* 0x040fe40004fa1670 */
[----:B------:R-:W-:Y:S02]  /*5430*/  F2FP.SATFINITE.E5M2.F32.PACK_AB_MERGE_C R67, RZ, R67, RZ ;  /* 0x00000043ff43723e */ /* 0x000fe400048060ff */
[----:B0-----:R-:W-:Y:S02]  /*5440*/  F2FP.SATFINITE.E5M2.F32.PACK_AB_MERGE_C R5, RZ, R66, RZ ;  /* 0x00000042ff05723e */ /* 0x001fe400048060ff */
[----:B------:R-:W-:Y:S01]  /*5450*/  F2FP.SATFINITE.E5M2.F32.PACK_AB_MERGE_C R65, RZ, R65, RZ ;  /* 0x00000041ff41723e */ /* 0x000fe200048060ff */
[----:B------:R-:W-:Y:S01]  /*5460*/  @!P0 STG.E.U8 desc[UR20][R18.64+0x20], R67 ;  /* 0x0000204312008986 */ /* 0x000fe2000c101114 */
[----:B-1----:R-:W-:Y:S02]  /*5470*/  F2FP.SATFINITE.E5M2.F32.PACK_AB_MERGE_C R25, RZ, R64, RZ ;  /* 0x00000040ff19723e */ /* 0x002fe400048060ff */
[C---:B------:R-:W-:Y:S01]  /*5480*/  ISETP.LT.OR P1, PT, R6.reuse, 0x9, !P1 ;  /* 0x000000090600780c */ /* 0x040fe20004f21670 */
[----:B------:R0:W-:Y:S01]  /*5490*/  @!P3 STG.E.U8 desc[UR20][R18.64+0x21], R5 ;  /* 0x000021051200b986 */ /* 0x0001e2000c101114 */
[----:B------:R-:W-:-:S02]  /*54a0*/  ISETP.LT.OR P2, PT, R6, 0x9, !P2 ;  /* 0x000000090600780c */ /* 0x000fc40005741670 */
[C---:B------:R-:W-:Y:S01]  /*54b0*/  ISETP.GE.AND P3, PT, R26.reuse, 0x31, PT ;  /* 0x000000311a00780c */ /* 0x040fe20003f66270 */
[----:B------:R-:W-:Y:S01]  /*54c0*/  @!P6 STG.E.U8 desc[UR20][R16.64+0x28], R65 ;  /* 0x000028411000e986 */ /* 0x000fe2000c101114 */
[----:B------:R-:W-:Y:S02]  /*54d0*/  ISETP.GE.AND P0, PT, R26, 0x32, PT ;  /* 0x000000321a00780c */ /* 0x000fe40003f06270 */
[----:B------:R-:W-:Y:S01]  /*54e0*/  F2FP.SATFINITE.E5M2.F32.PACK_AB_MERGE_C R63, RZ, R63, RZ ;  /* 0x0000003fff3f723e */ /* 0x000fe200048060ff */
[----:B------:R1:W-:Y:S01]  /*54f0*/  @!P5 STG.E.U8 desc[UR20][R16.64+0x29], R25 ;  /* 0x000029191000d986 */ /* 0x0003e2000c101114 */
[C---:B------:R-:W-:Y:S02]  /*5500*/  ISETP.LT.OR P5, PT, R6.reuse, 0x1, !P3 ;  /* 0x000000010600780c */ /* 0x040fe40005fa1670 */
[----:B------:R-:W-:Y:S02]  /*5510*/  ISETP.LT.OR P6, PT, R6, 0x1, !P0 ;  /* 0x000000010600780c */ /* 0x000fe400047c1670 */
[----:B0-----:R-:W-:Y:S01]  /*5520*/  F2FP.SATFINITE.E5M2.F32.PACK_AB_MERGE_C R5, RZ, R62, RZ ;  /* 0x0000003eff05723e */ /* 0x001fe200048060ff */
[----:B------:R-:W-:Y:S01]  /*5530*/  @!P2 STG.E.U8 desc[UR20][R18.64+0x28], R63 ;  /* 0x0000283f1200a986 */ /* 0x000fe2000c101114 */
[----:B------:R-:W-:-:S02]  /*5540*/  F2FP.SATFINITE.E5M2.F32.PACK_AB_MERGE_C R61, RZ, R61, RZ ;  /* 0x0000003dff3d723e */ /* 0x000fc400048060ff */
[----:B------:R-:W-:Y:S01]  /*5550*/  ISETP.GE.AND P2, PT, R26, 0x3a, PT ;  /* 0x0000003a1a00780c */ /* 0x000fe20003f46270 */
[----:B------:R0:W-:Y:S01]  /*5560*/  @!P1 STG.E.U8 desc[UR20][R18.64+0x29], R5 ;  /* 0x0000290512009986 */ /* 0x0001e2000c101114 */
[----:B------:R-:W-:Y:S02]  /*5570*/  ISETP.LT.OR P1, PT, R6, 0x9, !P3 ;  /* 0x000000090600780c */ /* 0x000fe40005f21670 */
[----:B-1----:R-:W-:Y:S01]  /*5580*/  F2FP.SATFINITE.E5M2.F32.PACK_AB_MERGE_C R25, RZ, R60, RZ ;  /* 0x0000003cff19723e */ /* 0x002fe200048060ff */
[----:B------:R-:W-:Y:S01]  /*5590*/  @!P5 STG.E.U8 desc[UR20][R16.64+0x30], R61 ;  /* 0x0000303d1000d986 */ /* 0x000fe2000c101114 */
[----:B------:R-:W-:Y:S02]  /*55a0*/  ISETP.GE.AND P3, PT, R26, 0x39, PT ;  /* 0x000000391a00780c */ /* 0x000fe40003f66270 */
[C---:B------:R-:W-:Y:S01]  /*55b0*/  ISETP.LT.OR P0, PT, R6.reuse, 0x9, !P0 ;  /* 0x000000090600780c */ /* 0x040fe20004701670 */
[----:B------:R1:W-:Y:S01]  /*55c0*/  @!P6 STG.E.U8 desc[UR20][R16.64+0x31], R25 ;  /* 0x000031191000e986 */ /* 0x0003e2000c101114 */
[----:B------:R-:W-:-:S02]  /*55d0*/  ISETP.LT.OR P5, PT, R6, 0x1, !P3 ;  /* 0x000000010600780c */ /* 0x000fc40005fa1670 */
[C---:B------:R-:W-:Y:S02]  /*55e0*/  ISETP.LT.OR P6, PT, R6.reuse, 0x1, !P2 ;  /* 0x000000010600780c */ /* 0x040fe400057c1670 */
[C---:B------:R-:W-:Y:S02]  /*55f0*/  ISETP.LT.OR P3, PT, R6.reuse, 0x9, !P3 ;  /* 0x000000090600780c */ /* 0x040fe40005f61670 */
[----:B------:R-:W-:Y:S02]  /*5600*/  ISETP.LT.OR P2, PT, R6, 0x9, !P2 ;  /* 0x000000090600780c */ /* 0x000fe40005741670 */
[----:B------:R-:W-:Y:S02]  /*5610*/  F2FP.SATFINITE.E5M2.F32.PACK_AB_MERGE_C R59, RZ, R59, RZ ;  /* 0x0000003bff3b723e */ /* 0x000fe400048060ff */
[----:B0-----:R-:W-:Y:S02]  /*5620*/  F2FP.SATFINITE.E5M2.F32.PACK_AB_MERGE_C R5, RZ, R58, RZ ;  /* 0x0000003aff05723e */ /* 0x001fe400048060ff */
[----:B------:R-:W-:Y:S01]  /*5630*/  F2FP.SATFINITE.E5M2.F32.PACK_AB_MERGE_C R57, RZ, R57, RZ ;  /* 0x00000039ff39723e */ /* 0x000fe200048060ff */
[----:B------:R0:W-:Y:S01]  /*5640*/  @!P1 STG.E.U8 desc[UR20][R18.64+0x30], R59 ;  /* 0x0000303b12009986 */ /* 0x0001e2000c101114 */
[----:B-1----:R-:W-:-:S02]  /*5650*/  F2FP.SATFINITE.E5M2.F32.PACK_AB_MERGE_C R25, RZ, R56, RZ ;  /* 0x00000038ff19723e */ /* 0x002fc400048060ff */
[----:B------:R-:W-:Y:S01]  /*5660*/  F2FP.SATFINITE.E5M2.F32.PACK_AB_MERGE_C R23, RZ, R23, RZ ;  /* 0x00000017ff17723e */ /* 0x000fe200048060ff */
[----:B------:R0:W-:Y:S01]  /*5670*/  @!P0 STG.E.U8 desc[UR20][R18.64+0x31], R5 ;  /* 0x0000310512008986 */ /* 0x0001e2000c101114 */
[----:B------:R-:W-:-:S03]  /*5680*/  F2FP.SATFINITE.E5M2.F32.PACK_AB_MERGE_C R27, RZ, R22, RZ ;  /* 0x00000016ff1b723e */ /* 0x000fc600048060ff */
[----:B------:R0:W-:Y:S04]  /*5690*/  @!P5 STG.E.U8 desc[UR20][R16.64+0x38], R57 ;  /* 0x000038391000d986 */ /* 0x0001e8000c101114 */
[----:B------:R0:W-:Y:S04]  /*56a0*/  @!P6 STG.E.U8 desc[UR20][R16.64+0x39], R25 ;  /* 0x000039191000e986 */ /* 0x0001e8000c101114 */
[----:B------:R0:W-:Y:S04]  /*56b0*/  @!P3 STG.E.U8 desc[UR20][R18.64+0x38], R23 ;  /* 0x000038171200b986 */ /* 0x0001e8000c101114 */
[----:B------:R0:W-:Y:S02]  /*56c0*/  @!P2 STG.E.U8 desc[UR20][R18.64+0x39], R27 ;  /* 0x0000391b1200a986 */ /* 0x0001e4000c101114 */
.L_x_106:
[----:B------:R-:W-:Y:S05]  /*56d0*/  BSYNC B0 ;  /* 0x0000000000007941 */ /* 0x000fea0003800000 */
.L_x_40:
[C---:B------:R-:W-:Y:S01]  /*56e0*/  LEA R2, P0, R8.reuse, R2, 0x1 ;  /* 0x0000000208027211 */ /* 0x040fe200078008ff */
[----:B------:R-:W-:Y:S01]  /*56f0*/  ULDC.64 UR6, c[0x0][0x650] ;  /* 0x0001940000067ab9 */ /* 0x000fe20000000a00 */
[----:B-----5:R-:W-:Y:S01]  /*5700*/  IMAD.U32 R4, RZ, RZ, UR16 ;  /* 0x00000010ff047e24 */ /* 0x020fe2000f8e00ff */
[----:B0-----:R-:W-:Y:S01]  /*5710*/  PRMT R16, RZ, 0x7610, R16 ;  /* 0x00007610ff107816 */ /* 0x001fe20000000010 */
[----:B------:R-:W-:Y:S01]  /*5720*/  IMAD.MOV.U32 R6, RZ, RZ, -0x1 ;  /* 0xffffffffff067424 */ /* 0x000fe200078e00ff */
[----:B------:R-:W-:Y:S01]  /*5730*/  LEA.HI.X R3, R8, R3, R0, 0x1, P0 ;  /* 0x0000000308037211 */ /* 0x000fe200000f0c00 */
[----:B------:R0:W-:Y:S01]  /*5740*/  SYNCS.ARRIVE.TRANS64.A1T0 RZ, [R4+UR23], RZ ;  /* 0x000000ff04ff79a7 */ /* 0x0001e20008100017 */
[----:B------:R-:W-:Y:S01]  /*5750*/  ISETP.GE.U32.AND P0, PT, R2, UR6, PT ;  /* 0x0000000602007c0c */ /* 0x000fe2000bf06070 */
[----:B------:R-:W-:-:S03]  /*5760*/  IMAD.MOV.U32 R5, RZ, RZ, -0x1 ;  /* 0xffffffffff057424 */ /* 0x000fc600078e00ff */
[----:B------:R-:W-:Y:S01]  /*5770*/  ISETP.GE.U32.AND.EX P0, PT, R3, UR7, PT, P0 ;  /* 0x0000000703007c0c */ /* 0x000fe2000bf06100 */
[----:B0-----:R-:W-:-:S12]  /*5780*/  IMAD.MOV.U32 R4, RZ, RZ, -0x1 ;  /* 0xffffffffff047424 */ /* 0x001fd800078e00ff */
[----:B------:R-:W-:Y:S05]  /*5790*/  @P0 BRA `(.L_x_107) ;  /* 0x0000000400600947 */ /* 0x000fea0003800000 */
[----:B------:R-:W0:Y:S01]  /*57a0*/  S2R R28, SR_CTAID.X ;  /* 0x00000000001c7919 */ /* 0x000e220000002500 */
[----:B------:R-:W5:Y:S01]  /*57b0*/  LDC.64 R22, c[0x0][0x628] ;  /* 0x00018a00ff167b82 */ /* 0x000f620000000a00 */
[----:B------:R-:W-:Y:S01]  /*57c0*/  ULDC UR6, c[0x0][0x150] ;  /* 0x0000540000067ab9 */ /* 0x000fe20000000800 */
[----:B-1----:R-:W-:Y:S01]  /*57d0*/  IMAD.MOV.U32 R18, RZ, RZ, R2 ;  /* 0x000000ffff127224 */ /* 0x002fe200078e0002 */
[----:B------:R-:W1:Y:S01]  /*57e0*/  S2R R30, SR_CTAID.Y ;  /* 0x00000000001e7919 */ /* 0x000e620000002600 */
[----:B------:R-:W-:-:S04]  /*57f0*/  IMAD.MOV.U32 R19, RZ, RZ, R3 ;  /* 0x000000ffff137224 */ /* 0x000fc800078e0003 */
[----:B------:R-:W1:Y:S08]  /*5800*/  LDC R31, c[0x0][0x144] ;  /* 0x00005100ff1f7b82 */ /* 0x000e700000000800 */
[----:B------:R-:W1:Y:S08]  /*5810*/  LDC R6, c[0x0][0x630] ;  /* 0x00018c00ff067b82 */ /* 0x000e700000000800 */
[----:B------:R-:W1:Y:S01]  /*5820*/  LDC.64 R26, c[0x0][0x620] ;  /* 0x00018800ff1a7b82 */ /* 0x000e620000000a00 */
[----:B-----5:R-:W-:-:S04]  /*5830*/  ISETP.NE.U32.AND P0, PT, R22, RZ, PT ;  /* 0x000000ff1600720c */ /* 0x020fc80003f05070 */
[----:B------:R-:W-:Y:S02]  /*5840*/  ISETP.NE.AND.EX P0, PT, R23, RZ, PT, P0 ;  /* 0x000000ff1700720c */ /* 0x000fe40003f05300 */
[----:B0-----:R-:W-:-:S05]  /*5850*/  I2FP.F32.U32 R4, R28 ;  /* 0x0000001c00047245 */ /* 0x001fca0000201000 */
[----:B------:R-:W-:-:S04]  /*5860*/  FMUL R4, R4, UR6 ;  /* 0x0000000604047c20 */ /* 0x000fc80008400000 */
[----:B------:R0:W0:Y:S02]  /*5870*/  F2I.U32.TRUNC.NTZ R29, R4 ;  /* 0x00000004001d7305 */ /* 0x000024000020f000 */
[----:B------:R-:W-:Y:S05]  /*5880*/  @!P0 BRA `(.L_x_108) ;  /* 0x0000000000288947 */ /* 0x000fea0003800000 */
[----:B------:R-:W5:Y:S02]  /*5890*/  LDC R5, c[0x0][0x634] ;  /* 0x00018d00ff057b82 */ /* 0x000f640000000800 */
[----:B-----5:R-:W-:-:S05]  /*58a0*/  IADD3 R19, P0, R2, R5, RZ ;  /* 0x0000000502137210 */ /* 0x020fca0007f1e0ff */
[----:B--234-:R-:W-:-:S04]  /*58b0*/  IMAD.X R25, RZ, RZ, R3, P0 ;  /* 0x000000ffff197224 */ /* 0x01cfc800000e0603 */
[----:B0-----:R-:W-:-:S04]  /*58c0*/  IMAD.WIDE.U32 R4, R25, R22, RZ ;  /* 0x0000001619047225 */ /* 0x001fc800078e00ff */
[----:B------:R-:W-:-:S04]  /*58d0*/  IMAD.WIDE.U32 R16, P0, R19, R23, R4 ;  /* 0x0000001713107225 */ /* 0x000fc80007800004 */
[----:B------:R-:W-:-:S04]  /*58e0*/  IMAD.WIDE.U32 R4, R19, R22, RZ ;  /* 0x0000001613047225 */ /* 0x000fc800078e00ff */
[----:B------:R-:W-:Y:S01]  /*58f0*/  IMAD.X R19, RZ, RZ, RZ, P0 ;  /* 0x000000ffff137224 */ /* 0x000fe200000e06ff */
[----:B------:R-:W-:Y:S01]  /*5900*/  IADD3 RZ, P0, R5, R16, RZ ;  /* 0x0000001005ff7210 */ /* 0x000fe20007f1e0ff */
[----:B------:R-:W-:-:S04]  /*5910*/  IMAD.MOV.U32 R18, RZ, RZ, R17 ;  /* 0x000000ffff127224 */ /* 0x000fc800078e0011 */
[----:B------:R-:W-:-:S08]  /*5920*/  IMAD.WIDE.U32.X R18, R25, R23, R18, P0 ;  /* 0x0000001719127225 */ /* 0x000fd000000e0412 */
.L_x_108:
[-CC-:B-1234-:R-:W-:Y:S01]  /*5930*/  SHF.R.U64 R24, R18, R6.reuse, R19.reuse ;  /* 0x0000000612187219 */ /* 0x19efe20000001213 */
[----:B------:R-:W1:Y:S01]  /*5940*/  LDC.64 R34, c[0x0][0x640] ;  /* 0x00019000ff227b82 */ /* 0x000e620000000a00 */
[----:B0-----:R-:W-:Y:S01]  /*5950*/  SHF.R.U32.HI R4, RZ, R6, R19 ;  /* 0x00000006ff047219 */ /* 0x001fe20000011613 */
[----:B------:R-:W-:Y:S01]  /*5960*/  IMAD.MOV R29, RZ, RZ, -R29 ;  /* 0x000000ffff1d7224 */ /* 0x000fe200078e0a1d */
[----:B------:R-:W-:Y:S01]  /*5970*/  IADD3 R17, P0, RZ, -R24, RZ ;  /* 0x80000018ff117210 */ /* 0x000fe20007f1e0ff */
[----:B------:R-:W-:Y:S01]  /*5980*/  ULDC UR6, c[0x0][0x154] ;  /* 0x0000550000067ab9 */ /* 0x000fe20000000800 */
[----:B------:R-:W-:Y:S02]  /*5990*/  IMAD.MOV.U32 R19, RZ, RZ, 0x1 ;  /* 0x00000001ff137424 */ /* 0x000fe400078e00ff */
[----:B------:R-:W-:Y:S01]  /*59a0*/  IMAD R29, R31, R29, R28 ;  /* 0x0000001d1f1d7224 */ /* 0x000fe200078e021c */
[----:B------:R-:W0:Y:S01]  /*59b0*/  LDC R16, c[0x0][0x618] ;  /* 0x00018600ff107b82 */ /* 0x000e220000000800 */
[----:B------:R-:W-:-:S04]  /*59c0*/  IMAD.X R5, RZ, RZ, ~R4, P0 ;  /* 0x000000ffff057224 */ /* 0x000fc800000e0e04 */
[-C--:B------:R-:W-:Y:S02]  /*59d0*/  IMAD R6, R5, R26.reuse, RZ ;  /* 0x0000001a05067224 */ /* 0x080fe400078e02ff */
[C---:B------:R-:W-:Y:S01]  /*59e0*/  IMAD.WIDE.U32 R4, R17.reuse, R26, R2 ;  /* 0x0000001a11047225 */ /* 0x040fe200078e0002 */
[----:B------:R-:W2:Y:S03]  /*59f0*/  LDC R18, c[0x0][0x608] ;  /* 0x00018200ff127b82 */ /* 0x000ea60000000800 */
[----:B------:R-:W-:Y:S01]  /*5a00*/  IMAD R17, R17, R27, R6 ;  /* 0x0000001b11117224 */ /* 0x000fe200078e0206 */
[----:B------:R-:W-:-:S03]  /*5a10*/  I2FP.F32.U32 R6, R30 ;  /* 0x0000001e00067245 */ /* 0x000fc60000201000 */
[----:B------:R-:W-:Y:S01]  /*5a20*/  IMAD.IADD R5, R5, 0x1, R17 ;  /* 0x0000000105057824 */ /* 0x000fe200078e0211 */
[----:B------:R-:W3:Y:S01]  /*5a30*/  LDC R32, c[0x0][0x658] ;  /* 0x00019600ff207b82 */ /* 0x000ee20000000800 */
[----:B-1----:R-:W-:Y:S01]  /*5a40*/  ISETP.NE.U32.AND P0, PT, R34, RZ, PT ;  /* 0x000000ff2200720c */ /* 0x002fe20003f05070 */
[----:B------:R-:W-:-:S03]  /*5a50*/  IMAD.MOV.U32 R17, RZ, RZ, -0x1 ;  /* 0xffffffffff117424 */ /* 0x000fc600078e00ff */
[----:B------:R-:W-:-:S03]  /*5a60*/  ISETP.NE.AND.EX P0, PT, R35, RZ, PT, P0 ;  /* 0x000000ff2300720c */ /* 0x000fc60003f05300 */
[----:B------:R-:W1:Y:S01]  /*5a70*/  LDC R27, c[0x0][0x148] ;  /* 0x00005200ff1b7b82 */ /* 0x000e620000000800 */
[-CC-:B0-----:R-:W-:Y:S02]  /*5a80*/  SHF.R.U64 R22, R4, R16.reuse, R5.reuse ;  /* 0x0000001004167219 */ /* 0x181fe40000001205 */
[----:B------:R-:W-:Y:S01]  /*5a90*/  SHF.R.U32.HI R5, RZ, R16, R5 ;  /* 0x00000010ff057219 */ /* 0x000fe20000011605 */
[----:B------:R-:W-:-:S04]  /*5aa0*/  FMUL R16, R6, UR6 ;  /* 0x0000000606107c20 */ /* 0x000fc80008400000 */
[----:B------:R-:W0:Y:S01]  /*5ab0*/  LDC R28, c[0x0][0x600] ;  /* 0x00018000ff1c7b82 */ /* 0x000e220000000800 */
[----:B------:R4:W0:Y:S01]  /*5ac0*/  F2I.U32.TRUNC.NTZ R25, R16 ;  /* 0x0000001000197305 */ /* 0x000822000020f000 */
[-CC-:B--2---:R-:W-:Y:S02]  /*5ad0*/  SHF.R.U64 R6, R22, R18.reuse, R5.reuse ;  /* 0x0000001216067219 */ /* 0x184fe40000001205 */
[----:B------:R-:W-:-:S04]  /*5ae0*/  SHF.R.U32.HI R5, RZ, R18, R5 ;  /* 0x00000012ff057219 */ /* 0x000fc80000011605 */
[----:B------:R-:W2:Y:S01]  /*5af0*/  LDC R33, c[0x0][0x648] ;  /* 0x00019200ff217b82 */ /* 0x000ea20000000800 */
[-CC-:B---3--:R-:W-:Y:S02]  /*5b00*/  SHF.R.U64 R26, R6, R32.reuse, R5.reuse ;  /* 0x00000020061a7219 */ /* 0x188fe40000001205 */
[-C--:B------:R-:W-:Y:S02]  /*5b10*/  SHF.L.U32 R17, R17, R32.reuse, RZ ;  /* 0x0000002011117219 */ /* 0x080fe400000006ff */
[-C--:B------:R-:W-:Y:S01]  /*5b20*/  SHF.R.U32.HI R5, RZ, R32.reuse, R5 ;  /* 0x00000020ff057219 */ /* 0x080fe20000011605 */
[----:B------:R-:W-:Y:S01]  /*5b30*/  IMAD.MOV.U32 R4, RZ, RZ, R26 ;  /* 0x000000ffff047224 */ /* 0x000fe200078e001a */
[----:B------:R-:W-:Y:S01]  /*5b40*/  SHF.L.U32 R32, R19, R32, RZ ;  /* 0x0000002013207219 */ /* 0x000fe200000006ff */
[----:B------:R-:W3:Y:S01]  /*5b50*/  LDC R36, c[0x0][0x638] ;  /* 0x00018e00ff247b82 */ /* 0x000ee20000000800 */
[----:B------:R-:W-:-:S07]  /*5b60*/  LOP3.LUT R31, RZ, R17, RZ, 0x33, !PT ;  /* 0x00000011ff1f7212 */ /* 0x000fce00078e33ff */
[----:B------:R-:W0:Y:S01]  /*5b70*/  LDC R37, c[0x0][0x610] ;  /* 0x00018400ff257b82 */ /* 0x000e220000000800 */
[----:B----4-:R-:W-:Y:S05]  /*5b80*/  @!P0 BRA `(.L_x_109) ;  /* 0x0000000000288947 */ /* 0x010fea0003800000 */
[----:B------:R-:W4:Y:S02]  /*5b90*/  LDC R19, c[0x0][0x64c] ;  /* 0x00019300ff137b82 */ /* 0x000f240000000800 */
[----:B----4-:R-:W-:-:S05]  /*5ba0*/  IADD3 R19, P0, R26, R19, RZ ;  /* 0x000000131a137210 */ /* 0x010fca0007f1e0ff */
        /* <DEDUP_REMOVED lines=8> */
.L_x_109:
[----:B--2---:R-:W-:Y:S01]  /*5c30*/  SHF.R.U64 R4, R4, R33, R5 ;  /* 0x0000002104047219 */ /* 0x004fe20000001205 */
[----:B0-----:R-:W-:Y:S01]  /*5c40*/  VIADD R19, R28, 0xffffffff ;  /* 0xffffffff1c137836 */ /* 0x001fe20000000000 */
[----:B------:R-:W-:Y:S01]  /*5c50*/  LOP3.LUT R17, R6, R31, RZ, 0xc0, !PT ;  /* 0x0000001f06117212 */ /* 0x000fe200078ec0ff */
[----:B------:R-:W-:Y:S02]  /*5c60*/  IMAD.MOV R25, RZ, RZ, -R25 ;  /* 0x000000ffff197224 */ /* 0x000fe400078e0a19 */
[----:B------:R-:W-:Y:S02]  /*5c70*/  IMAD.MOV R5, RZ, RZ, -R4 ;  /* 0x000000ffff057224 */ /* 0x000fe400078e0a04 */
[----:B------:R-:W-:Y:S01]  /*5c80*/  IMAD R6, R32, R4, R17 ;  /* 0x0000000420067224 */ /* 0x000fe200078e0211 */
[----:B------:R-:W-:Y:S01]  /*5c90*/  LOP3.LUT R17, R22, R19, RZ, 0xc0, !PT ;  /* 0x0000001316117212 */ /* 0x000fe200078ec0ff */
[----:B-1----:R-:W-:Y:S02]  /*5ca0*/  @P4 IMAD R29, R27, R25, R30 ;  /* 0x000000191b1d4224 */ /* 0x002fe400078e021e */
[----:B---3--:R-:W-:-:S02]  /*5cb0*/  IMAD R4, R5, R36, R26 ;  /* 0x0000002405047224 */ /* 0x008fc400078e021a */
[----:B------:R-:W-:Y:S02]  /*5cc0*/  IMAD R6, R6, R37, R29 ;  /* 0x0000002506067224 */ /* 0x000fe400078e021d */
[----:B------:R-:W-:Y:S02]  /*5cd0*/  IMAD R5, R4, R28, R17 ;  /* 0x0000001c04057224 */ /* 0x000fe400078e0211 */
[----:B------:R-:W-:-:S03]  /*5ce0*/  IMAD.MOV.U32 R16, RZ, RZ, 0x1 ;  /* 0x00000001ff107424 */ /* 0x000fc600078e00ff */
[----:B------:R-:W-:Y:S02]  /*5cf0*/  SEL R4, R5, R6, !P4 ;  /* 0x0000000605047207 */ /* 0x000fe40006000000 */
[----:B------:R-:W-:Y:S01]  /*5d00*/  SEL R6, R6, R5, !P4 ;  /* 0x0000000506067207 */ /* 0x000fe20006000000 */
[----:B------:R-:W-:-:S07]  /*5d10*/  IMAD.MOV.U32 R5, RZ, RZ, R24 ;  /* 0x000000ffff057224 */ /* 0x000fce00078e0018 */
.L_x_107:
[----:B------:R-:W-:Y:S02]  /*5d20*/  LOP3.LUT P0, RZ, R16, 0xff, RZ, 0xc0, !PT ;  /* 0x000000ff10ff7812 */ /* 0x000fe4000780c0ff */
[----:B------:R-:W-:-:S11]  /*5d30*/  LOP3.LUT R87, R87, 0x1, RZ, 0x3c, !PT ;  /* 0x0000000157577812 */ /* 0x000fd600078e3cff */
[----:B------:R-:W-:Y:S05]  /*5d40*/  @P0 BRA `(.L_x_110) ;  /* 0xffffffc000000947 */ /* 0x000fea000383ffff */
[----:B------:R-:W-:Y:S05]  /*5d50*/  EXIT ;  /* 0x000000000000794d */ /* 0x000fea0003800000 */
.L_x_18:
[----:B------:R-:W-:-:S08]  /*5d60*/  ISETP.NE.AND P0, PT, R18, RZ, PT ;  /* 0x000000ff1200720c */ /* 0x000fd00003f05270 */
[----:B--23-5:R-:W0:-:S00]  /*5d70*/  USETMAXREG.DEALLOC.CTAPOOL 0x28 ;  /* 0x00000028000079c8 */ /* 0x02ce0000080e0500 */
[----:B------:R-:W-:Y:S05]  /*5d80*/  @P0 EXIT ;  /* 0x000000000000094d */ /* 0x000fea0003800000 */
[----:B0-----:R-:W-:Y:S01]  /*5d90*/  LOP3.LUT P0, RZ, R20, 0xff, RZ, 0xc0, !PT ;  /* 0x000000ff14ff7812 */ /* 0x001fe2000780c0ff */
[----:B------:R-:W-:Y:S02]  /*5da0*/  IMAD.MOV.U32 R13, RZ, RZ, 0x1 ;  /* 0x00000001ff0d7424 */ /* 0x000fe400078e00ff */
[----:B------:R-:W-:-:S10]  /*5db0*/  IMAD.MOV.U32 R12, RZ, RZ, RZ ;  /* 0x000000ffff0c7224 */ /* 0x000fd400078e00ff */
[----:B------:R-:W-:Y:S05]  /*5dc0*/  @!P0 BRA `(.L_x_111) ;  /* 0x0000000c001c8947 */ /* 0x000fea0003800000 */
[----:B------:R-:W0:Y:S01]  /*5dd0*/  S2UR UR15, SR_CgaCtaId ;  /* 0x00000000000f79c3 */ /* 0x000e220000008800 */
[----:B------:R-:W-:Y:S01]  /*5de0*/  LOP3.LUT P0, RZ, R11, 0x1f, RZ, 0xc0, !PT ;  /* 0x0000001f0bff7812 */ /* 0x000fe2000780c0ff */
[----:B------:R-:W-:Y:S01]  /*5df0*/  ULDC UR6, c[0x0][0x658] ;  /* 0x0001960000067ab9 */ /* 0x000fe20000000800 */
[----:B------:R-:W-:Y:S01]  /*5e00*/  UMOV UR7, 0xffffffff ;  /* 0xffffffff00077882 */ /* 0x000fe20000000000 */
[----:B------:R-:W-:Y:S01]  /*5e10*/  BSSY B0, `(.L_x_111) ;  /* 0x00000c2000007945 */ /* 0x000fe20003800000 */
[----:B------:R-:W-:Y:S01]  /*5e20*/  USHF.L.U32 UR7, UR7, UR6, URZ ;  /* 0x0000000607077299 */ /* 0x000fe2000800063f */
[C---:B------:R-:W-:Y:S01]  /*5e30*/  ISETP.NE.AND P2, PT, R10.reuse, RZ, PT ;  /* 0x000000ff0a00720c */ /* 0x040fe20003f45270 */
[----:B------:R-:W-:Y:S01]  /*5e40*/  IMAD.MOV.U32 R15, RZ, RZ, 0x1 ;  /* 0x00000001ff0f7424 */ /* 0x000fe200078e00ff */
[----:B------:R-:W-:Y:S01]  /*5e50*/  ISETP.NE.OR P0, PT, R10, RZ, !P0 ;  /* 0x000000ff0a00720c */ /* 0x000fe20004705670 */
[----:B------:R-:W-:Y:S01]  /*5e60*/  IMAD.MOV.U32 R13, RZ, RZ, 0x1 ;  /* 0x00000001ff0d7424 */ /* 0x000fe200078e00ff */
[----:B------:R-:W-:Y:S01]  /*5e70*/  LOP3.LUT R14, R7, 0x2, RZ, 0xfc, !PT ;  /* 0x00000002070e7812 */ /* 0x000fe200078efcff */
[----:B------:R-:W-:Y:S01]  /*5e80*/  IMAD.MOV.U32 R12, RZ, RZ, RZ ;  /* 0x000000ffff0c7224 */ /* 0x000fe200078e00ff */
[----:B------:R-:W-:Y:S01]  /*5e90*/  ULDC UR5, c[0x0][0x600] ;  /* 0x0001800000057ab9 */ /* 0x000fe20000000800 */
[----:B------:R-:W-:Y:S01]  /*5ea0*/  UMOV UR8, 0x1 ;  /* 0x0000000100087882 */ /* 0x000fe20000000000 */
[----:B------:R-:W-:-:S02]  /*5eb0*/  UIADD3 UR24, UR13, 0x1, URZ ;  /* 0x000000010d187890 */ /* 0x000fc4000fffe03f */
[----:B------:R-:W-:Y:S02]  /*5ec0*/  UIADD3 UR18, UR5, -0x1, URZ ;  /* 0xffffffff05127890 */ /* 0x000fe4000fffe03f */
[----:B------:R-:W-:Y:S02]  /*5ed0*/  USHF.L.U32 UR20, UR8, UR6, URZ ;  /* 0x0000000608147299 */ /* 0x000fe4000800063f */
[----:B------:R-:W-:Y:S01]  /*5ee0*/  ULOP3.LUT UR19, URZ, UR7, URZ, 0x33, !UPT ;  /* 0x000000073f137292 */ /* 0x000fe2000f8e333f */
[----:B------:R-:W-:Y:S01]  /*5ef0*/  ULDC.64 UR22, c[0x0][0x198] ;  /* 0x0000660000167ab9 */ /* 0x000fe20000000a00 */
[----:B0-----:R-:W-:Y:S02]  /*5f00*/  USHF.L.U32 UR4, UR15, 0x5, URZ ;  /* 0x000000050f047899 */ /* 0x001fe4000800063f */
[----:B------:R-:W-:Y:S02]  /*5f10*/  USHF.L.U32 UR15, UR15, 0xa, URZ ;  /* 0x0000000a0f0f7899 */ /* 0x000fe4000800063f */
[----:B------:R-:W-:-:S12]  /*5f20*/  ULOP3.LUT UR14, UR4, 0x20, URZ, 0xc0, !UPT ;  /* 0x00000020040e7892 */ /* 0x000fd8000f8ec03f */
.L_x_123:
[----:B------:R-:W-:-:S03]  /*5f30*/  UMOV UR4, 0xffffffff ;  /* 0xffffffff00047882 */ /* 0x000fc60000000000 */
[----:B------:R-:W-:Y:S05]  /*5f40*/  BRA.DIV UR4, `(.L_x_112) ;  /* 0x0000002e042c7947 */ /* 0x000fea000b800000 */
[----:B------:R-:W-:-:S13]  /*5f50*/  ELECT P1, URZ, PT ;  /* 0x00000000003f782f */ /* 0x000fda0003820000 */
.L_x_188:
[----:B------:R-:W0:Y:S01]  /*5f60*/  LDC R10, c[0x0][0x28c] ;  /* 0x0000a300ff0a7b82 */ /* 0x000e220000000800 */
[----:B------:R-:W-:Y:S01]  /*5f70*/  BSSY B1, `(.L_x_113) ;  /* 0x0000038000017945 */ /* 0x000fe20003800000 */
[----:B0-----:R-:W-:-:S13]  /*5f80*/  ISETP.LT.OR P1, PT, R10, 0x1, !P1 ;  /* 0x000000010a00780c */ /* 0x001fda0004f21670 */
[----:B------:R-:W-:Y:S05]  /*5f90*/  @P1 BRA `(.L_x_114) ;  /* 0x0000000000d41947 */ /* 0x000fea0003800000 */
[----:B------:R-:W-:Y:S01]  /*5fa0*/  LEA R16, R4, UR14, 0x6 ;  /* 0x0000000e04107c11 */ /* 0x000fe2000f8e30ff */
[----:B------:R-:W-:Y:S02]  /*5fb0*/  IMAD.SHL.U32 R17, R6, 0x40, RZ ;  /* 0x0000004006117824 */ /* 0x000fe400078e00ff */
[----:B------:R-:W-:Y:S02]  /*5fc0*/  IMAD.MOV.U32 R18, RZ, RZ, RZ ;  /* 0x000000ffff127224 */ /* 0x000fe400078e00ff */
[----:B------:R-:W-:Y:S02]  /*5fd0*/  IMAD.U32 R20, RZ, RZ, UR24 ;  /* 0x00000018ff147e24 */ /* 0x000fe4000f8e00ff */
[----:B------:R-:W-:Y:S02]  /*5fe0*/  IMAD.MOV.U32 R4, RZ, RZ, R13 ;  /* 0x000000ffff047224 */ /* 0x000fe400078e000d */
[----:B------:R-:W-:-:S07]  /*5ff0*/  IMAD.MOV.U32 R6, RZ, RZ, R12 ;  /* 0x000000ffff067224 */ /* 0x000fce00078e000c */
.L_x_118:
[----:B------:R-:W0:Y:S01]  /*6000*/  S2R R11, SR_CgaCtaId ;  /* 0x00000000000b7919 */ /* 0x000e220000008800 */
[----:B------:R-:W-:-:S04]  /*6010*/  MOV R10, 0x400 ;  /* 0x00000400000a7802 */ /* 0x000fc80000000f00 */
[----:B0-----:R-:W-:Y:S02]  /*6020*/  LEA R21, R11, R10, 0x18 ;  /* 0x0000000a0b157211 */ /* 0x001fe400078ec0ff */
[----:B------:R-:W-:Y:S01]  /*6030*/  SHF.L.U32 R10, R4, 0x1f, RZ ;  /* 0x0000001f040a7819 */ /* 0x000fe200000006ff */
[----:B------:R-:W0:Y:S02]  /*6040*/  @!P2 LDC R11, c[0x0][0x500] ;  /* 0x00014000ff0bab82 */ /* 0x000e240000000800 */
[----:B------:R-:W-:-:S04]  /*6050*/  IMAD R19, R6, 0x8, R21 ;  /* 0x0000000806137824 */ /* 0x000fc800078e0215 */
[----:B------:R-:W1:Y:S02]  /*6060*/  SYNCS.PHASECHK.TRANS64.TRYWAIT P1, [R19+URZ+0x1c0], R10 ;  /* 0x0001c00a130075a7 */ /* 0x000e64000802017f */
[----:B-1----:R-:W-:Y:S05]  /*6070*/  @!P1 BRA `(.L_x_115) ;  /* 0x0000002c00009947 */ /* 0x002fea0003800000 */
.L_x_189:
[----:B-1----:R-:W-:Y:S01]  /*6080*/  PRMT R10, R14, 0x9910, RZ ;  /* 0x000099100e0a7816 */ /* 0x002fe200000000ff */
[----:B0-----:R0:W-:Y:S03]  /*6090*/  @!P2 SYNCS.ARRIVE.TRANS64 RZ, [R19+URZ], R11 ;  /* 0x0000000b13ffa9a7 */ /* 0x0011e6000800003f */
[----:B------:R-:W-:-:S13]  /*60a0*/  ISETP.NE.AND P1, PT, R10, 0x2, PT ;  /* 0x000000020a00780c */ /* 0x000fda0003f25270 */
[----:B0-----:R-:W-:Y:S05]  /*60b0*/  @P1 BRA `(.L_x_116) ;  /* 0x0000000000041947 */ /* 0x001fea0003800000 */
[----:B------:R-:W-:Y:S01]  /*60c0*/  BPT.TRAP 0x1 ;  /* 0x000000040000795c */ /* 0x000fe20000300000 */
.L_x_116:
[----:B------:R-:W-:Y:S05]  /*60d0*/  @P0 BRA `(.L_x_117) ;  /* 0x0000000000040947 */ /* 0x000fea0003800000 */
[----:B------:R-:W-:Y:S01]  /*60e0*/  BPT.TRAP 0x1 ;  /* 0x000000040000795c */ /* 0x000fe20000300000 */
.L_x_117:
[----:B------:R-:W-:Y:S01]  /*60f0*/  R2UR UR5, R6 ;  /* 0x00000000060572ca */ /* 0x000fe200000e0000 */
[----:B------:R-:W-:Y:S01]  /*6100*/  VIADD R20, R20, 0xffffffff ;  /* 0xffffffff14147836 */ /* 0x000fe20000000000 */
[----:B------:R-:W-:Y:S01]  /*6110*/  R2UR UR17, R21 ;  /* 0x00000000151172ca */ /* 0x000fe200000e0000 */
[----:B------:R-:W-:Y:S01]  /*6120*/  UIADD3 UR4, UP0, UR22, 0xf0, URZ ;  /* 0x000000f016047890 */ /* 0x000fe2000ff1e03f */
[----:B------:R-:W-:Y:S01]  /*6130*/  R2UR UR9, R19 ;  /* 0x00000000130972ca */ /* 0x000fe200000e0000 */
[----:B------:R-:W-:Y:S01]  /*6140*/  UIADD3 UR26, UP1, UR22, 0x1f0, URZ ;  /* 0x000001f0161a7890 */ /* 0x000fe2000ff3e03f */
[----:B------:R-:W-:Y:S01]  /*6150*/  R2UR UR11, R17 ;  /* 0x00000000110b72ca */ /* 0x000fe200000e0000 */
[----:B------:R-:W-:Y:S01]  /*6160*/  VIADD R6, R6, 0x1 ;  /* 0x0000000106067836 */ /* 0x000fe20000000000 */
[----:B------:R-:W-:Y:S01]  /*6170*/  R2UR UR10, R18 ;  /* 0x00000000120a72ca */ /* 0x000fe200000e0000 */
[----:B------:R-:W-:Y:S01]  /*6180*/  UIADD3.X UR27, URZ, UR23, URZ, UP1, !UPT ;  /* 0x000000173f1b7290 */ /* 0x000fe20008ffe43f */
[----:B------:R-:W-:Y:S01]  /*6190*/  R2UR UR12, R5 ;  /* 0x00000000050c72ca */ /* 0x000fe200000e0000 */
[----:B------:R-:W-:Y:S01]  /*61a0*/  UMOV UR6, 0x0 ;  /* 0x0000000000067882 */ /* 0x000fe20000000000 */
[----:B------:R-:W-:Y:S01]  /*61b0*/  R2UR UR21, R16 ;  /* 0x00000000101572ca */ /* 0x000fe200000e0000 */
[----:B------:R-:W-:Y:S01]  /*61c0*/  USHF.L.U32 UR5, UR5, 0xb, URZ ;  /* 0x0000000b05057899 */ /* 0x000fe2000800063f */
[----:B------:R-:W-:Y:S01]  /*61d0*/  ISETP.GT.AND P3, PT, R20, 0x1, PT ;  /* 0x000000011400780c */ /* 0x000fe20003f64270 */
[----:B------:R-:W-:Y:S01]  /*61e0*/  UMOV UR7, 0x10000000 ;  /* 0x1000000000077882 */ /* 0x000fe20000000000 */
[----:B------:R-:W-:Y:S01]  /*61f0*/  ISETP.NE.AND P1, PT, R6, 0x38, PT ;  /* 0x000000380600780c */ /* 0x000fe20003f25270 */
[----:B------:R-:W-:Y:S01]  /*6200*/  ULOP3.LUT UR8, UR5, 0x400, UR15, 0xf8, !UPT ;  /* 0x0000040005087892 */ /* 0x000fe2000f8ef80f */
[----:B------:R-:W-:Y:S01]  /*6210*/  VIADD R18, R18, 0x20 ;  /* 0x0000002012127836 */ /* 0x000fe20000000000 */
[----:B------:R-:W-:Y:S01]  /*6220*/  UIADD3 UR16, UR17, 0x480, UR5 ;  /* 0x0000048011107890 */ /* 0x000fe2000fffe005 */
[----:B------:R-:W-:Y:S01]  /*6230*/  SEL R11, RZ, 0x1, P1 ;  /* 0x00000001ff0b7807 */ /* 0x000fe20000800000 */
[----:B------:R-:W-:Y:S01]  /*6240*/  UIADD3.X UR5, URZ, UR23, URZ, UP0, !UPT ;  /* 0x000000173f057290 */ /* 0x000fe200087fe43f */
[----:B------:R-:W-:Y:S01]  /*6250*/  SEL R6, R6, RZ, P1 ;  /* 0x000000ff06067207 */ /* 0x000fe20000800000 */
[----:B------:R-:W-:Y:S01]  /*6260*/  UIADD3 UR17, UR17, 0x1c480, UR8 ;  /* 0x0001c48011117890 */ /* 0x000fe2000fffe008 */
[----:B------:R-:W-:Y:S01]  /*6270*/  LOP3.LUT R4, R4, R11, RZ, 0x3c, !PT ;  /* 0x0000000b04047212 */ /* 0x000fe200078e3cff */
[----:B------:R-:W-:Y:S01]  /*6280*/  UMOV UR25, 0x30000 ;  /* 0x0003000000197882 */ /* 0x000fe20000000000 */
[----:B------:R-:W-:-:S04]  /*6290*/  UMOV UR8, UR16 ;  /* 0x0000001000087c82 */ /* 0x000fc80008000000 */
[----:B------:R0:W-:Y:S02]  /*62a0*/  UTMALDG.3D [UR8], [UR4], desc[UR6] ;  /* 0x00000608040075b4 */ /* 0x0001e40008011000 */
[----:B0-----:R-:W-:Y:S01]  /*62b0*/  UMOV UR8, UR17 ;  /* 0x0000001100087c82 */ /* 0x001fe20008000000 */
[----:B------:R-:W-:Y:S02]  /*62c0*/  UMOV UR11, UR21 ;  /* 0x00000015000b7c82 */ /* 0x000fe40008000000 */
[----:B------:R0:W-:Y:S02]  /*62d0*/  UTMALDG.3D.MULTICAST [UR8], [UR26], UR25, desc[UR6] ;  /* 0x000006081a0073b4 */ /* 0x0001e40008011819 */
[----:B0-----:R-:W-:Y:S05]  /*62e0*/  @P3 BRA `(.L_x_118) ;  /* 0xfffffffc00443947 */ /* 0x001fea000383ffff */
.L_x_114:
[----:B------:R-:W-:Y:S05]  /*62f0*/  BSYNC B1 ;  /* 0x0000000000017941 */ /* 0x000fea0003800000 */
.L_x_113:
[----:B------:R-:W-:Y:S01]  /*6300*/  LOP3.LUT P5, RZ, R15, 0xff, RZ, 0xc0, !PT ;  /* 0x000000ff0fff7812 */ /* 0x000fe200078ac0ff */
[----:B------:R-:W-:Y:S01]  /*6310*/  VIADD R11, R12, UR13 ;  /* 0x0000000d0c0b7c36 */ /* 0x000fe20008000000 */
[----:B------:R-:W-:Y:S01]  /*6320*/  ULDC.64 UR4, c[0x0][0x650] ;  /* 0x0001940000047ab9 */ /* 0x000fe20000000a00 */
[----:B------:R-:W-:Y:S01]  /*6330*/  IMAD.U32 R6, RZ, RZ, UR13 ;  /* 0x0000000dff067e24 */ /* 0x000fe2000f8e00ff */
[----:B------:R-:W-:Y:S01]  /*6340*/  UISETP.GE.U32.AND UP0, UPT, UR13, 0x38, UPT ;  /* 0x000000380d00788c */ /* 0x000fe2000bf06070 */
[----:B------:R-:W-:Y:S01]  /*6350*/  BSSY B1, `(.L_x_119) ;  /* 0x000006b000017945 */ /* 0x000fe20003800000 */
[----:B------:R-:W-:Y:S02]  /*6360*/  ISETP.GT.U32.AND P1, PT, R11, 0x37, PT ;  /* 0x000000370b00780c */ /* 0x000fe40003f24070 */
[----:B------:R-:W-:Y:S02]  /*6370*/  PRMT R10, RZ, 0x7610, R10 ;  /* 0x00007610ff0a7816 */ /* 0x000fe4000000000a */
[----:B------:R-:W-:-:S02]  /*6380*/  ISETP.LT.U32.AND P1, PT, R6, 0x38, P1 ;  /* 0x000000380600780c */ /* 0x000fc40000f21070 */
[----:B------:R-:W-:Y:S01]  /*6390*/  PLOP3.LUT P3, PT, PT, PT, UP0, 0x80, 0x0 ;  /* 0x000000000000781c */ /* 0x000fe20003f6f008 */
[----:B------:R-:W0:Y:S01]  /*63a0*/  @P5 S2R R5, SR_CgaCtaId ;  /* 0x0000000000055919 */ /* 0x000e220000008800 */
[----:B------:R-:W-:Y:S02]  /*63b0*/  @P5 MOV R4, 0x400 ;  /* 0x0000040000045802 */ /* 0x000fe40000000f00 */
[----:B------:R-:W-:Y:S02]  /*63c0*/  SEL R6, RZ, 0x1, !P1 ;  /* 0x00000001ff067807 */ /* 0x000fe40004800000 */
[----:B------:R-:W-:Y:S02]  /*63d0*/  PRMT R15, RZ, 0x7610, R15 ;  /* 0x00007610ff0f7816 */ /* 0x000fe4000000000f */
[----:B------:R-:W-:Y:S01]  /*63e0*/  LOP3.LUT R13, R13, R6, RZ, 0x3c, !PT ;  /* 0x000000060d0d7212 */ /* 0x000fe200078e3cff */
[----:B------:R-:W-:Y:S01]  /*63f0*/  IMAD.MOV.U32 R6, RZ, RZ, -0x1 ;  /* 0xffffffffff067424 */ /* 0x000fe200078e00ff */
[----:B0-----:R-:W-:-:S04]  /*6400*/  @P5 LEA R4, R5, R4, 0x18 ;  /* 0x0000000405045211 */ /* 0x001fc800078ec0ff */
[----:B------:R0:W-:Y:S01]  /*6410*/  @P5 SYNCS.ARRIVE.TRANS64.A1T0 RZ, [R4+URZ+0x3b8], RZ ;  /* 0x0003b8ff04ff59a7 */ /* 0x0001e2000810003f */
[----:B------:R-:W-:-:S04]  /*6420*/  IADD3 R2, P5, R2, R8, RZ ;  /* 0x0000000802027210 */ /* 0x000fc80007fbe0ff */
[----:B------:R-:W-:Y:S01]  /*6430*/  ISETP.GE.U32.AND P1, PT, R2, UR4, PT ;  /* 0x0000000402007c0c */ /* 0x000fe2000bf26070 */
[----:B------:R-:W-:Y:S01]  /*6440*/  IMAD.X R3, R3, 0x1, R0, P5 ;  /* 0x0000000103037824 */ /* 0x000fe200028e0600 */
[----:B0-----:R-:W-:-:S04]  /*6450*/  SHF.R.U32.HI R4, RZ, 0x3, R11 ;  /* 0x00000003ff047819 */ /* 0x001fc8000001160b */
[----:B------:R-:W-:Y:S01]  /*6460*/  ISETP.GE.U32.AND.EX P1, PT, R3, UR5, PT, P1 ;  /* 0x0000000503007c0c */ /* 0x000fe2000bf26110 */
[----:B------:R-:W-:-:S04]  /*6470*/  IMAD.WIDE.U32 R4, R4, 0x24924925, RZ ;  /* 0x2492492504047825 */ /* 0x000fc800078e00ff */
[----:B------:R-:W-:Y:S01]  /*6480*/  IMAD R12, R5, -0x38, R11 ;  /* 0xffffffc8050c7824 */ /* 0x000fe200078e020b */
[----:B------:R-:W-:Y:S01]  /*6490*/  @P3 LOP3.LUT R13, R13, 0x1, R5, 0x78, !PT ;  /* 0x000000010d0d3812 */ /* 0x000fe200078e7805 */
[----:B------:R-:W-:Y:S02]  /*64a0*/  IMAD.MOV.U32 R4, RZ, RZ, -0x1 ;  /* 0xffffffffff047424 */ /* 0x000fe400078e00ff */
[----:B------:R-:W-:-:S04]  /*64b0*/  IMAD.MOV.U32 R5, RZ, RZ, -0x1 ;  /* 0xffffffffff057424 */ /* 0x000fc800078e00ff */
[----:B------:R-:W-:Y:S05]  /*64c0*/  @P1 BRA `(.L_x_120) ;  /* 0x00000004004c1947 */ /* 0x000fea0003800000 */
[----:B------:R-:W0:Y:S01]  /*64d0*/  S2R R17, SR_CTAID.X ;  /* 0x0000000000117919 */ /* 0x000e220000002500 */
[----:B------:R-:W-:Y:S01]  /*64e0*/  ULDC.64 UR4, c[0x0][0x628] ;  /* 0x00018a0000047ab9 */ /* 0x000fe20000000a00 */
[----:B------:R-:W1:Y:S01]  /*64f0*/  LDC R18, c[0x0][0x144] ;  /* 0x00005100ff127b82 */ /* 0x000e620000000800 */
[----:B------:R-:W-:Y:S01]  /*6500*/  ISETP.NE.U32.AND P1, PT, RZ, UR4, PT ;  /* 0x00000004ff007c0c */ /* 0x000fe2000bf25070 */
[----:B------:R-:W2:Y:S01]  /*6510*/  S2R R6, SR_CTAID.Y ;  /* 0x0000000000067919 */ /* 0x000ea20000002600 */
[----:B------:R-:W-:Y:S01]  /*6520*/  ULDC UR6, c[0x0][0x150] ;  /* 0x0000540000067ab9 */ /* 0x000fe20000000800 */
[----:B------:R-:W-:Y:S01]  /*6530*/  ULDC UR7, c[0x0][0x630] ;  /* 0x00018c0000077ab9 */ /* 0x000fe20000000800 */
[----:B------:R-:W-:Y:S01]  /*6540*/  ISETP.NE.AND.EX P1, PT, RZ, UR5, PT, P1 ;  /* 0x00000005ff007c0c */ /* 0x000fe2000bf25310 */
[----:B------:R-:W-:Y:S01]  /*6550*/  IMAD.MOV.U32 R4, RZ, RZ, R2 ;  /* 0x000000ffff047224 */ /* 0x000fe200078e0002 */
[----:B0-----:R-:W-:-:S05]  /*6560*/  I2FP.F32.U32 R5, R17 ;  /* 0x0000001100057245 */ /* 0x001fca0000201000 */
[----:B------:R-:W-:Y:S01]  /*6570*/  FMUL R20, R5, UR6 ;  /* 0x0000000605147c20 */ /* 0x000fe20008400000 */
[----:B------:R-:W-:-:S05]  /*6580*/  IMAD.MOV.U32 R5, RZ, RZ, R3 ;  /* 0x000000ffff057224 */ /* 0x000fca00078e0003 */
[----:B--2---:R-:W-:Y:S05]  /*6590*/  @!P1 BRA `(.L_x_121) ;  /* 0x0000000000289947 */ /* 0x004fea0003800000 */
[----:B------:R-:W-:Y:S02]  /*65a0*/  ULDC UR6, c[0x0][0x634] ;  /* 0x00018d0000067ab9 */ /* 0x000fe40000000800 */
[----:B------:R-:W-:-:S05]  /*65b0*/  IADD3 R5, P1, R2, UR6, RZ ;  /* 0x0000000602057c10 */ /* 0x000fca000ff3e0ff */
[----:B------:R-:W-:-:S04]  /*65c0*/  IMAD.X R19, RZ, RZ, R3, P1 ;  /* 0x000000ffff137224 */ /* 0x000fc800008e0603 */
[----:B------:R-:W-:-:S04]  /*65d0*/  IMAD.WIDE.U32 R10, R19, UR4, RZ ;  /* 0x00000004130a7c25 */ /* 0x000fc8000f8e00ff */
[----:B------:R-:W-:-:S04]  /*65e0*/  IMAD.WIDE.U32 R10, P1, R5, UR5, R10 ;  /* 0x00000005050a7c25 */ /* 0x000fc8000f82000a */
[----:B------:R-:W-:-:S04]  /*65f0*/  IMAD.WIDE.U32 R4, R5, UR4, RZ ;  /* 0x0000000405047c25 */ /* 0x000fc8000f8e00ff */
[----:B------:R-:W-:Y:S01]  /*6600*/  IMAD.MOV.U32 R4, RZ, RZ, R11 ;  /* 0x000000ffff047224 */ /* 0x000fe200078e000b */
[----:B------:R-:W-:Y:S01]  /*6610*/  IADD3 RZ, P3, R5, R10, RZ ;  /* 0x0000000a05ff7210 */ /* 0x000fe20007f7e0ff */
[----:B------:R-:W-:-:S04]  /*6620*/  IMAD.X R5, RZ, RZ, RZ, P1 ;  /* 0x000000ffff057224 */ /* 0x000fc800008e06ff */
[----:B------:R-:W-:-:S08]  /*6630*/  IMAD.WIDE.U32.X R4, R19, UR5, R4, P3 ;  /* 0x0000000513047c25 */ /* 0x000fd000098e0404 */
.L_x_121:
[--C-:B------:R-:W-:Y:S01]  /*6640*/  SHF.R.U64 R16, R4, UR7, R5.reuse ;  /* 0x0000000704107c19 */ /* 0x100fe20008001205 */
[----:B------:R-:W0:Y:S01]  /*6650*/  F2I.U32.TRUNC.NTZ R20, R20 ;  /* 0x0000001400147305 */ /* 0x000e22000020f000 */
[----:B------:R-:W-:Y:S01]  /*6660*/  SHF.R.U32.HI R4, RZ, UR7, R5 ;  /* 0x00000007ff047c19 */ /* 0x000fe20008011605 */
[----:B------:R-:W-:Y:S01]  /*6670*/  ULDC.64 UR4, c[0x0][0x620] ;  /* 0x0001880000047ab9 */ /* 0x000fe20000000a00 */
[----:B------:R-:W-:Y:S01]  /*6680*/  IADD3 R11, P1, RZ, -R16, RZ ;  /* 0x80000010ff0b7210 */ /* 0x000fe20007f3e0ff */
[----:B------:R-:W-:Y:S01]  /*6690*/  ULDC.64 UR6, c[0x0][0x640] ;  /* 0x0001900000067ab9 */ /* 0x000fe20000000a00 */
[----:B------:R-:W2:Y:S03]  /*66a0*/  LDC R21, c[0x0][0x148] ;  /* 0x00005200ff157b82 */ /* 0x000ea60000000800 */
[----:B------:R-:W-:Y:S01]  /*66b0*/  IMAD.X R4, RZ, RZ, ~R4, P1 ;  /* 0x000000ffff047224 */ /* 0x000fe200008e0e04 */
[----:B------:R-:W-:-:S03]  /*66c0*/  ISETP.NE.U32.AND P1, PT, RZ, UR6, PT ;  /* 0x00000006ff007c0c */ /* 0x000fc6000bf25070 */
[----:B------:R-:W-:Y:S01]  /*66d0*/  IMAD R10, R4, UR4, RZ ;  /* 0x00000004040a7c24 */ /* 0x000fe2000f8e02ff */
[----:B------:R-:W-:Y:S01]  /*66e0*/  ISETP.NE.AND.EX P1, PT, RZ, UR7, PT, P1 ;  /* 0x00000007ff007c0c */ /* 0x000fe2000bf25310 */
[----:B------:R-:W-:Y:S01]  /*66f0*/  IMAD.WIDE.U32 R4, R11, UR4, R2 ;  /* 0x000000040b047c25 */ /* 0x000fe2000f8e0002 */
[----:B------:R-:W-:-:S03]  /*6700*/  ULDC UR4, c[0x0][0x618] ;  /* 0x0001860000047ab9 */ /* 0x000fc60000000800 */
[----:B------:R-:W-:Y:S01]  /*6710*/  IMAD R11, R11, UR5, R10 ;  /* 0x000000050b0b7c24 */ /* 0x000fe2000f8e020a */
[----:B------:R-:W-:Y:S01]  /*6720*/  ULDC UR5, c[0x0][0x154] ;  /* 0x0000550000057ab9 */ /* 0x000fe20000000800 */
[----:B0-----:R-:W-:Y:S02]  /*6730*/  IMAD.MOV R10, RZ, RZ, -R20 ;  /* 0x000000ffff0a7224 */ /* 0x001fe400078e0a14 */
[----:B------:R-:W-:Y:S02]  /*6740*/  IMAD.IADD R5, R5, 0x1, R11 ;  /* 0x0000000105057824 */ /* 0x000fe400078e020b */
[----:B-1----:R-:W-:Y:S01]  /*6750*/  IMAD R17, R18, R10, R17 ;  /* 0x0000000a12117224 */ /* 0x002fe200078e0211 */
[----:B------:R-:W-:Y:S02]  /*6760*/  I2FP.F32.U32 R10, R6 ;  /* 0x00000006000a7245 */ /* 0x000fe40000201000 */
[--C-:B------:R-:W-:Y:S02]  /*6770*/  SHF.R.U64 R18, R4, UR4, R5.reuse ;  /* 0x0000000404127c19 */ /* 0x100fe40008001205 */
[----:B------:R-:W-:Y:S01]  /*6780*/  SHF.R.U32.HI R5, RZ, UR4, R5 ;  /* 0x00000004ff057c19 */ /* 0x000fe20008011605 */
[----:B------:R-:W-:Y:S01]  /*6790*/  FMUL R10, R10, UR5 ;  /* 0x000000050a0a7c20 */ /* 0x000fe20008400000 */
[----:B------:R-:W-:-:S02]  /*67a0*/  ULDC UR4, c[0x0][0x608] ;  /* 0x0001820000047ab9 */ /* 0x000fc40000000800 */
[--C-:B------:R-:W-:Y:S01]  /*67b0*/  SHF.R.U64 R20, R18, UR4, R5.reuse ;  /* 0x0000000412147c19 */ /* 0x100fe20008001205 */
[----:B------:R0:W1:Y:S01]  /*67c0*/  F2I.U32.TRUNC.NTZ R22, R10 ;  /* 0x0000000a00167305 */ /* 0x000062000020f000 */
[----:B------:R-:W-:Y:S01]  /*67d0*/  SHF.R.U32.HI R5, RZ, UR4, R5 ;  /* 0x00000004ff057c19 */ /* 0x000fe20008011605 */
[----:B------:R-:W-:-:S03]  /*67e0*/  ULDC UR4, c[0x0][0x658] ;  /* 0x0001960000047ab9 */ /* 0x000fc60000000800 */
[--C-:B------:R-:W-:Y:S02]  /*67f0*/  SHF.R.U64 R19, R20, UR4, R5.reuse ;  /* 0x0000000414137c19 */ /* 0x100fe40008001205 */
[----:B------:R-:W-:-:S03]  /*6800*/  SHF.R.U32.HI R23, RZ, UR4, R5 ;  /* 0x00000004ff177c19 */ /* 0x000fc60008011605 */
[----:B------:R-:W-:Y:S02]  /*6810*/  IMAD.MOV.U32 R4, RZ, RZ, R19 ;  /* 0x000000ffff047224 */ /* 0x000fe400078e0013 */
[----:B------:R-:W-:Y:S01]  /*6820*/  IMAD.MOV.U32 R5, RZ, RZ, R23 ;  /* 0x000000ffff057224 */ /* 0x000fe200078e0017 */
[----:B0-----:R-:W-:Y:S06]  /*6830*/  @!P1 BRA `(.L_x_122) ;  /* 0x0000000000289947 */ /* 0x001fec0003800000 */
        /* <DEDUP_REMOVED lines=10> */
.L_x_122:
[----:B------:R-:W-:Y:S01]  /*68e0*/  ULDC UR4, c[0x0][0x648] ;  /* 0x0001920000047ab9 */ /* 0x000fe20000000800 */
[----:B-1----:R-:W-:Y:S01]  /*68f0*/  IMAD.MOV R22, RZ, RZ, -R22 ;  /* 0x000000ffff167224 */ /* 0x002fe200078e0a16 */
[----:B------:R-:W-:Y:S01]  /*6900*/  SHF.R.U64 R5, R4, UR4, R5 ;  /* 0x0000000404057c19 */ /* 0x000fe20008001205 */
[----:B------:R-:W-:Y:S01]  /*6910*/  ULDC UR4, c[0x0][0x638] ;  /* 0x00018e0000047ab9 */ /* 0x000fe20000000800 */
[----:B------:R-:W-:Y:S01]  /*6920*/  LOP3.LUT R4, R20, UR19, RZ, 0xc0, !PT ;  /* 0x0000001314047c12 */ /* 0x000fe2000f8ec0ff */
[----:B--2---:R-:W-:Y:S01]  /*6930*/  @P4 IMAD R17, R21, R22, R6 ;  /* 0x0000001615114224 */ /* 0x004fe200078e0206 */
[----:B------:R-:W-:Y:S01]  /*6940*/  LOP3.LUT R18, R18, UR18, RZ, 0xc0, !PT ;  /* 0x0000001212127c12 */ /* 0x000fe2000f8ec0ff */
[----:B------:R-:W-:Y:S01]  /*6950*/  IMAD.MOV R6, RZ, RZ, -R5 ;  /* 0x000000ffff067224 */ /* 0x000fe200078e0a05 */
[----:B------:R-:W-:Y:S01]  /*6960*/  ULDC UR5, c[0x0][0x610] ;  /* 0x0001840000057ab9 */ /* 0x000fe20000000800 */
[----:B------:R-:W-:Y:S02]  /*6970*/  IMAD R4, R5, UR20, R4 ;  /* 0x0000001405047c24 */ /* 0x000fe4000f8e0204 */
[----:B------:R-:W-:Y:S01]  /*6980*/  IMAD R19, R6, UR4, R19 ;  /* 0x0000000406137c24 */ /* 0x000fe2000f8e0213 */
[----:B------:R-:W-:Y:S01]  /*6990*/  ULDC UR4, c[0x0][0x600] ;  /* 0x0001800000047ab9 */ /* 0x000fe20000000800 */
[----:B------:R-:W-:-:S02]  /*69a0*/  IMAD R17, R4, UR5, R17 ;  /* 0x0000000504117c24 */ /* 0x000fc4000f8e0211 */
[----:B------:R-:W-:Y:S02]  /*69b0*/  IMAD R6, R19, UR4, R18 ;  /* 0x0000000413067c24 */ /* 0x000fe4000f8e0212 */
[----:B------:R-:W-:Y:S02]  /*69c0*/  IMAD.MOV.U32 R10, RZ, RZ, 0x1 ;  /* 0x00000001ff0a7424 */ /* 0x000fe400078e00ff */
[----:B------:R-:W-:Y:S01]  /*69d0*/  IMAD.MOV.U32 R5, RZ, RZ, R16 ;  /* 0x000000ffff057224 */ /* 0x000fe200078e0010 */
[----:B------:R-:W-:Y:S02]  /*69e0*/  SEL R4, R6, R17, !P4 ;  /* 0x0000001106047207 */ /* 0x000fe40006000000 */
[----:B------:R-:W-:-:S07]  /*69f0*/  SEL R6, R17, R6, !P4 ;  /* 0x0000000611067207 */ /* 0x000fce0006000000 */
.L_x_120:
[----:B------:R-:W-:Y:S05]  /*6a00*/  BSYNC B1 ;  /* 0x0000000000017941 */ /* 0x000fea0003800000 */
.L_x_119:
[----:B------:R-:W-:-:S13]  /*6a10*/  LOP3.LUT P1, RZ, R10, 0xff, RZ, 0xc0, !PT ;  /* 0x000000ff0aff7812 */ /* 0x000fda000782c0ff */
[----:B------:R-:W-:Y:S05]  /*6a20*/  @P1 BRA `(.L_x_123) ;  /* 0xfffffff400401947 */ /* 0x000fea000383ffff */
[----:B------:R-:W-:Y:S05]  /*6a30*/  BSYNC B0 ;  /* 0x0000000000007941 */ /* 0x000fea0003800000 */
.L_x_111:
[----:B------:R-:W-:-:S03]  /*6a40*/  UMOV UR4, 0xffffffff ;  /* 0xffffffff00047882 */ /* 0x000fc60000000000 */
[----:B------:R-:W-:Y:S05]  /*6a50*/  BRA.DIV UR4, `(.L_x_124) ;  /* 0x00000022049c7947 */ /* 0x000fea000b800000 */
[----:B------:R-:W-:-:S13]  /*6a60*/  ELECT P0, URZ, PT ;  /* 0x00000000003f782f */ /* 0x000fda0003800000 */
.L_x_192:
[----:B------:R-:W-:Y:S04]  /*6a70*/  BSSY B0, `(.L_x_125) ;  /* 0x00001ff000007945 */ /* 0x000fe80003800000 */
[----:B------:R-:W-:Y:S05]  /*6a80*/  @!P0 BRA `(.L_x_126) ;  /* 0x0000001c00f48947 */ /* 0x000fea0003800000 */
[----:B------:R-:W-:-:S04]  /*6a90*/  LOP3.LUT R7, R7, 0x2, RZ, 0xfc, !PT ;  /* 0x0000000207077812 */ /* 0x000fc800078efcff */
[----:B------:R-:W-:-:S13]  /*6aa0*/  ISETP.NE.AND P0, PT, R7, 0x3, PT ;  /* 0x000000030700780c */ /* 0x000fda0003f05270 */
[----:B------:R-:W-:Y:S05]  /*6ab0*/  @!P0 BRA `(.L_x_127) ;  /* 0x0000000000048947 */ /* 0x000fea0003800000 */
[----:B------:R-:W-:Y:S01]  /*6ac0*/  BPT.TRAP 0x1 ;  /* 0x000000040000795c */ /* 0x000fe20000300000 */
.L_x_127:
[----:B------:R-:W0:Y:S01]  /*6ad0*/  S2R R3, SR_CgaCtaId ;  /* 0x0000000000037919 */ /* 0x000e220000008800 */
[----:B------:R-:W-:Y:S02]  /*6ae0*/  MOV R0, 0x400 ;  /* 0x0000040000007802 */ /* 0x000fe40000000f00 */
[----:B------:R-:W-:Y:S02]  /*6af0*/  SHF.L.U32 R2, R13, 0x1f, RZ ;  /* 0x0000001f0d027819 */ /* 0x000fe400000006ff */
[----:B0-----:R-:W-:-:S05]  /*6b00*/  LEA R3, R3, R0, 0x18 ;  /* 0x0000000003037211 */ /* 0x001fca00078ec0ff */
[----:B------:R-:W-:-:S04]  /*6b10*/  VIADD R3, R3, 0x1c0 ;  /* 0x000001c003037836 */ /* 0x000fc80000000000 */
[C---:B------:R-:W-:Y:S02]  /*6b20*/  IMAD R5, R12.reuse, 0x8, R3 ;  /* 0x000000080c057824 */ /* 0x040fe400078e0203 */
[----:B------:R-:W-:Y:S02]  /*6b30*/  VIADD R12, R12, 0x1 ;  /* 0x000000010c0c7836 */ /* 0x000fe40000000000 */
[----:B------:R-:W0:Y:S03]  /*6b40*/  SYNCS.PHASECHK.TRANS64.TRYWAIT P0, [R5+URZ], R2 ;  /* 0x00000002050075a7 */ /* 0x000e26000800017f */
[----:B------:R-:W-:-:S04]  /*6b50*/  ISETP.NE.AND P1, PT, R12, 0x38, PT ;  /* 0x000000380c00780c */ /* 0x000fc80003f25270 */
[----:B------:R-:W-:Y:S02]  /*6b60*/  SEL R0, RZ, 0x1, P1 ;  /* 0x00000001ff007807 */ /* 0x000fe40000800000 */
[----:B------:R-:W-:Y:S02]  /*6b70*/  SEL R12, R12, RZ, P1 ;  /* 0x000000ff0c0c7207 */ /* 0x000fe40000800000 */
[----:B------:R-:W-:-:S03]  /*6b80*/  LOP3.LUT R13, R13, R0, RZ, 0x3c, !PT ;  /* 0x000000000d0d7212 */ /* 0x000fc600078e3cff */
[----:B------:R-:W-:Y:S01]  /*6b90*/  IMAD R7, R12, 0x8, R3 ;  /* 0x000000080c077824 */ /* 0x000fe200078e0203 */
[----:B------:R-:W-:Y:S01]  /*6ba0*/  SHF.L.U32 R4, R13, 0x1f, RZ ;  /* 0x0000001f0d047819 */ /* 0x000fe200000006ff */
[----:B0-----:R-:W-:Y:S06]  /*6bb0*/  @!P0 BRA `(.L_x_128) ;  /* 0x0000002000688947 */ /* 0x001fec0003800000 */
.L_x_193:
[----:B------:R-:W1:Y:S01]  /*6bc0*/  SYNCS.PHASECHK.TRANS64.TRYWAIT P0, [R7+URZ], R4 ;  /* 0x00000004070075a7 */ /* 0x000e62000800017f */
[----:B------:R-:W-:-:S05]  /*6bd0*/  VIADD R0, R12, 0x1 ;  /* 0x000000010c007836 */ /* 0x000fca0000000000 */
[----:B------:R-:W-:-:S04]  /*6be0*/  ISETP.NE.AND P1, PT, R0, 0x38, PT ;  /* 0x000000380000780c */ /* 0x000fc80003f25270 */
[----:B0-----:R-:W-:Y:S02]  /*6bf0*/  SEL R2, RZ, 0x1, P1 ;  /* 0x00000001ff027807 */ /* 0x001fe40000800000 */
[----:B------:R-:W-:Y:S02]  /*6c00*/  SEL R0, R0, RZ, P1 ;  /* 0x000000ff00007207 */ /* 0x000fe40000800000 */
[----:B------:R-:W-:-:S03]  /*6c10*/  LOP3.LUT R13, R13, R2, RZ, 0x3c, !PT ;  /* 0x000000020d0d7212 */ /* 0x000fc600078e3cff */
[----:B------:R-:W-:Y:S01]  /*6c20*/  IMAD R6, R0, 0x8, R3 ;  /* 0x0000000800067824 */ /* 0x000fe200078e0203 */
[----:B------:R-:W-:Y:S01]  /*6c30*/  SHF.L.U32 R5, R13, 0x1f, RZ ;  /* 0x0000001f0d057819 */ /* 0x000fe200000006ff */
[----:B-1----:R-:W-:Y:S06]  /*6c40*/  @!P0 BRA `(.L_x_129) ;  /* 0x0000002000588947 */ /* 0x002fec0003800000 */
.L_x_194:
[----:B------:R-:W1:Y:S01]  /*6c50*/  SYNCS.PHASECHK.TRANS64.TRYWAIT P0, [R6+URZ], R5 ;  /* 0x00000005060075a7 */ /* 0x000e62000800017f */
[----:B------:R-:W-:-:S05]  /*6c60*/  VIADD R0, R0, 0x1 ;  /* 0x0000000100007836 */ /* 0x000fca0000000000 */
[----:B------:R-:W-:-:S04]  /*6c70*/  ISETP.NE.AND P1, PT, R0, 0x38, PT ;  /* 0x000000380000780c */ /* 0x000fc80003f25270 */
[----:B------:R-:W-:Y:S02]  /*6c80*/  SEL R2, RZ, 0x1, P1 ;  /* 0x00000001ff027807 */ /* 0x000fe40000800000 */
[----:B------:R-:W-:Y:S02]  /*6c90*/  SEL R0, R0, RZ, P1 ;  /* 0x000000ff00007207 */ /* 0x000fe40000800000 */
[----:B------:R-:W-:-:S03]  /*6ca0*/  LOP3.LUT R13, R13, R2, RZ, 0x3c, !PT ;  /* 0x000000020d0d7212 */ /* 0x000fc600078e3cff */
[----:B0-----:R-:W-:Y:S01]  /*6cb0*/  IMAD R7, R0, 0x8, R3 ;  /* 0x0000000800077824 */ /* 0x001fe200078e0203 */
[----:B------:R-:W-:Y:S01]  /*6cc0*/  SHF.L.U32 R4, R13, 0x1f, RZ ;  /* 0x0000001f0d047819 */ /* 0x000fe200000006ff */
[----:B-1----:R-:W-:Y:S06]  /*6cd0*/  @!P0 BRA `(.L_x_130) ;  /* 0x0000002000488947 */ /* 0x002fec0003800000 */
.L_x_195:
        /* <DEDUP_REMOVED lines=9> */
.L_x_196:
        /* <DEDUP_REMOVED lines=9> */
.L_x_197:
        /* <DEDUP_REMOVED lines=9> */
.L_x_198:
        /* <DEDUP_REMOVED lines=9> */
.L_x_199:
        /* <DEDUP_REMOVED lines=9> */
.L_x_200:
        /* <DEDUP_REMOVED lines=9> */
.L_x_201:
        /* <DEDUP_REMOVED lines=9> */
.L_x_202:
        /* <DEDUP_REMOVED lines=9> */
.L_x_203:
        /* <DEDUP_REMOVED lines=9> */
.L_x_204:
        /* <DEDUP_REMOVED lines=9> */
.L_x_205:
        /* <DEDUP_REMOVED lines=9> */
.L_x_206:
        /* <DEDUP_REMOVED lines=9> */
.L_x_207:
        /* <DEDUP_REMOVED lines=9> */
.L_x_208:
        /* <DEDUP_REMOVED lines=9> */
.L_x_209:
        /* <DEDUP_REMOVED lines=9> */
.L_x_210:
        /* <DEDUP_REMOVED lines=9> */
.L_x_211:
        /* <DEDUP_REMOVED lines=9> */
.L_x_212:
        /* <DEDUP_REMOVED lines=9> */
.L_x_213:
        /* <DEDUP_REMOVED lines=9> */
.L_x_214:
        /* <DEDUP_REMOVED lines=9> */
.L_x_215:
        /* <DEDUP_REMOVED lines=9> */
.L_x_216:
        /* <DEDUP_REMOVED lines=9> */
.L_x_217:
        /* <DEDUP_REMOVED lines=9> */
.L_x_218:
        /* <DEDUP_REMOVED lines=9> */
.L_x_219:
        /* <DEDUP_REMOVED lines=9> */
.L_x_220:
        /* <DEDUP_REMOVED lines=9> */
.L_x_221:
        /* <DEDUP_REMOVED lines=9> */
.L_x_222:
        /* <DEDUP_REMOVED lines=9> */
.L_x_223:
        /* <DEDUP_REMOVED lines=9> */
.L_x_224:
        /* <DEDUP_REMOVED lines=9> */
.L_x_225:
        /* <DEDUP_REMOVED lines=9> */
.L_x_226:
        /* <DEDUP_REMOVED lines=9> */
.L_x_227:
        /* <DEDUP_REMOVED lines=9> */
.L_x_228:
        /* <DEDUP_REMOVED lines=9> */
.L_x_229:
        /* <DEDUP_REMOVED lines=9> */
.L_x_230:
        /* <DEDUP_REMOVED lines=9> */
.L_x_231:
        /* <DEDUP_REMOVED lines=9> */
.L_x_232:
        /* <DEDUP_REMOVED lines=9> */
.L_x_233:
        /* <DEDUP_REMOVED lines=9> */
.L_x_234:
        /* <DEDUP_REMOVED lines=9> */
.L_x_235:
        /* <DEDUP_REMOVED lines=9> */
.L_x_236:
        /* <DEDUP_REMOVED lines=9> */
.L_x_237:
        /* <DEDUP_REMOVED lines=9> */
.L_x_238:
        /* <DEDUP_REMOVED lines=9> */
.L_x_239:
        /* <DEDUP_REMOVED lines=9> */
.L_x_240:
        /* <DEDUP_REMOVED lines=9> */
.L_x_241:
        /* <DEDUP_REMOVED lines=9> */
.L_x_242:
        /* <DEDUP_REMOVED lines=9> */
.L_x_243:
        /* <DEDUP_REMOVED lines=9> */
.L_x_244:
        /* <DEDUP_REMOVED lines=9> */
.L_x_245:
        /* <DEDUP_REMOVED lines=9> */
.L_x_246:
[----:B------:R-:W1:Y:S01]  /*8990*/  SYNCS.PHASECHK.TRANS64.TRYWAIT P0, [R6+URZ], R5 ;  /* 0x00000005060075a7 */ /* 0x000e62000800017f */
[----:B------:R-:W-:-:S05]  /*89a0*/  VIADD R0, R0, 0x1 ;  /* 0x0000000100007836 */ /* 0x000fca0000000000 */
[----:B------:R-:W-:-:S04]  /*89b0*/  ISETP.NE.AND P1, PT, R0, 0x38, PT ;  /* 0x000000380000780c */ /* 0x000fc80003f25270 */
[----:B------:R-:W-:Y:S02]  /*89c0*/  SEL R2, RZ, 0x1, P1 ;  /* 0x00000001ff027807 */ /* 0x000fe40000800000 */
[----:B------:R-:W-:Y:S02]  /*89d0*/  SEL R0, R0, RZ, P1 ;  /* 0x000000ff00007207 */ /* 0x000fe40000800000 */
[----:B------:R-:W-:Y:S01]  /*89e0*/  LOP3.LUT R2, R13, R2, RZ, 0x3c, !PT ;  /* 0x000000020d027212 */ /* 0x000fe200078e3cff */
[----:B-1----:R-:W-:Y:S06]  /*89f0*/  @!P0 BRA `(.L_x_182) ;  /* 0x0000001400108947 */ /* 0x002fec0003800000 */
.L_x_247:
[----:B------:R-:W-:Y:S01]  /*8a00*/  IMAD R3, R0, 0x8, R3 ;  /* 0x0000000800037824 */ /* 0x000fe200078e0203 */
[----:B------:R-:W-:-:S07]  /*8a10*/  SHF.L.U32 R0, R2, 0x1f, RZ ;  /* 0x0000001f02007819 */ /* 0x000fce00000006ff */
.L_x_183:
[----:B--2---:R2:W3:Y:S02]  /*8a20*/  SYNCS.PHASECHK.TRANS64.TRYWAIT P0, [R3+URZ], R0 ;  /* 0x00000000030075a7 */ /* 0x0044e4000800017f */
[----:B---3--:R-:W-:Y:S05]  /*8a30*/  @!P0 NANOSLEEP.SYNCS 0x989680 ;  /* 0x009896800000895d */ /* 0x008fea0003900000 */
[----:B------:R-:W3:Y:S02]  /*8a40*/  @!P0 SYNCS.PHASECHK.TRANS64 P0, [R3+URZ], R0 ;  /* 0x00000000030085a7 */ /* 0x000ee4000800007f */
[----:B---3--:R-:W-:Y:S05]  /*8a50*/  @!P0 BRA `(.L_x_183) ;  /* 0xfffffffc00f08947 */ /* 0x008fea000383ffff */
.L_x_126:
[----:B------:R-:W-:Y:S05]  /*8a60*/  BSYNC B0 ;  /* 0x0000000000007941 */ /* 0x000fea0003800000 */
.L_x_125:
[----:B------:R-:W-:Y:S05]  /*8a70*/  EXIT ;  /* 0x000000000000794d */ /* 0x000fea0003800000 */
.L_x_20:
[----:B0-----:R-:W-:-:S04]  /*8a80*/  IMAD.U32 R17, RZ, RZ, UR15 ;  /* 0x0000000fff117e24 */ /* 0x001fc8000f8e00ff */
[----:B------:R0:W1:Y:S03]  /*8a90*/  SYNCS.PHASECHK.TRANS64.TRYWAIT P0, [R17+URZ+-0x8], R16 ;  /* 0xfffff810110075a7 */ /* 0x000066000800017f */
[----:B-1----:R-:W-:Y:S05]  /*8aa0*/  @!P0 NANOSLEEP.SYNCS 0x989680 ;  /* 0x009896800000895d */ /* 0x002fea0003900000 */
[----:B------:R-:W1:Y:S02]  /*8ab0*/  @!P0 SYNCS.PHASECHK.TRANS64 P0, [R17+URZ+-0x8], R16 ;  /* 0xfffff810110085a7 */ /* 0x000e64000800007f */
[----:B-1----:R-:W-:Y:S05]  /*8ac0*/  @!P0 BRA `(.L_x_20) ;  /* 0xfffffffc00ec8947 */ /* 0x002fea000383ffff */
[----:B------:R-:W-:Y:S05]  /*8ad0*/  BRA `(.L_x_184) ;  /* 0xffffff9000b87947 */ /* 0x000fea000383ffff */
.L_x_25:
[----:B-1----:R-:W-:-:S04]  /*8ae0*/  IMAD.U32 R17, RZ, RZ, UR6 ;  /* 0x00000006ff117e24 */ /* 0x002fc8000f8e00ff */
[----:B------:R1:W4:Y:S03]  /*8af0*/  SYNCS.PHASECHK.TRANS64.TRYWAIT P0, [R17+URZ], R16 ;  /* 0x00000010110075a7 */ /* 0x000326000800017f */
[----:B----4-:R-:W-:Y:S05]  /*8b00*/  @!P0 NANOSLEEP.SYNCS 0x989680 ;  /* 0x009896800000895d */ /* 0x010fea0003900000 */
[----:B------:R-:W4:Y:S02]  /*8b10*/  @!P0 SYNCS.PHASECHK.TRANS64 P0, [R17+URZ], R16 ;  /* 0x00000010110085a7 */ /* 0x000f24000800007f */
[----:B----4-:R-:W-:Y:S05]  /*8b20*/  @!P0 BRA `(.L_x_25) ;  /* 0xfffffffc00ec8947 */ /* 0x010fea000383ffff */
[----:B------:R-:W-:Y:S05]  /*8b30*/  BRA `(.L_x_24) ;  /* 0xffffff9400607947 */ /* 0x000fea000383ffff */
.L_x_31:
[----:B-1----:R-:W-:-:S04]  /*8b40*/  IMAD.U32 R19, RZ, RZ, UR9 ;  /* 0x00000009ff137e24 */ /* 0x002fc8000f8e00ff */
[----:B------:R1:W4:Y:S03]  /*8b50*/  SYNCS.PHASECHK.TRANS64.TRYWAIT P0, [R19+URZ], R18 ;  /* 0x00000012130075a7 */ /* 0x000326000800017f */
[----:B----4-:R-:W-:Y:S05]  /*8b60*/  @!P0 NANOSLEEP.SYNCS 0x989680 ;  /* 0x009896800000895d */ /* 0x010fea0003900000 */
[----:B------:R-:W4:Y:S02]  /*8b70*/  @!P0 SYNCS.PHASECHK.TRANS64 P0, [R19+URZ], R18 ;  /* 0x00000012130085a7 */ /* 0x000f24000800007f */
[----:B----4-:R-:W-:Y:S05]  /*8b80*/  @!P0 BRA `(.L_x_31) ;  /* 0xfffffffc00ec8947 */ /* 0x010fea000383ffff */
[----:B------:R-:W-:Y:S05]  /*8b90*/  BRA `(.L_x_30) ;  /* 0xffffff9800a07947 */ /* 0x000fea000383ffff */
.L_x_39:
[----:B0-----:R-:W-:-:S04]  /*8ba0*/  IMAD.U32 R17, RZ, RZ, UR15 ;  /* 0x0000000fff117e24 */ /* 0x001fc8000f8e00ff */
[----:B------:R0:W1:Y:S03]  /*8bb0*/  SYNCS.PHASECHK.TRANS64.TRYWAIT P0, [R17+URZ+0x8], R16 ;  /* 0x00000810110075a7 */ /* 0x000066000800017f */
[----:B-1----:R-:W-:Y:S05]  /*8bc0*/  @!P0 NANOSLEEP.SYNCS 0x989680 ;  /* 0x009896800000895d */ /* 0x002fea0003900000 */
[----:B------:R-:W1:Y:S02]  /*8bd0*/  @!P0 SYNCS.PHASECHK.TRANS64 P0, [R17+URZ+0x8], R16 ;  /* 0x00000810110085a7 */ /* 0x000e64000800007f */
[----:B-1----:R-:W-:Y:S05]  /*8be0*/  @!P0 BRA `(.L_x_39) ;  /* 0xfffffffc00ec8947 */ /* 0x002fea000383ffff */
[----:B------:R-:W-:Y:S05]  /*8bf0*/  BRA `(.L_x_185) ;  /* 0xffffffa000d87947 */ /* 0x000fea000383ffff */
.L_x_112:
[----:B------:R-:W-:Y:S01]  /*8c00*/  BSSY B1, `(.L_x_186) ;  /* 0x0000006000017945 */ /* 0x000fe20003800000 */
[----:B------:R-:W-:-:S07]  /*8c10*/  IMAD.MOV.U32 R10, RZ, RZ, -0x1 ;  /* 0xffffffffff0a7424 */ /* 0x000fce00078e00ff */
[----:B------:R-:W-:Y:S05]  /*8c20*/  WARPSYNC.COLLECTIVE R10, `(.L_x_187) ;  /* 0x000000000a0c7348 */ /* 0x000fea0003c00000 */
[----:B------:R-:W-:Y:S02]  /*8c30*/  ELECT P1, UR62, PT ;  /* 0x00000000003e782f */ /* 0x000fe40003820000 */
[----:B------:R-:W-:Y:S01]  /*8c40*/  MOV R10, UR62 ;  /* 0x0000003e000a7c02 */ /* 0x000fe20008000f00 */
[----:B------:R-:W-:Y:S10]  /*8c50*/  ENDCOLLECTIVE ;  /* 0x000000000000791b */ /* 0x000ff40003800000 */
.L_x_187:
[----:B------:R-:W-:Y:S05]  /*8c60*/  BSYNC B1 ;  /* 0x0000000000017941 */ /* 0x000fea0003800000 */
.L_x_186:
[----:B------:R-:W-:Y:S05]  /*8c70*/  BRA `(.L_x_188) ;  /* 0xffffffd000b87947 */ /* 0x000fea000383ffff */
.L_x_115:
[----:B-1----:R1:W2:Y:S02]  /*8c80*/  SYNCS.PHASECHK.TRANS64.TRYWAIT P1, [R19+URZ+0x1c0], R10 ;  /* 0x0001c00a130075a7 */ /* 0x0022a4000802017f */
[----:B--2---:R-:W-:Y:S05]  /*8c90*/  @!P1 NANOSLEEP.SYNCS 0x989680 ;  /* 0x009896800000995d */ /* 0x004fea0003900000 */
[----:B------:R-:W2:Y:S02]  /*8ca0*/  @!P1 SYNCS.PHASECHK.TRANS64 P1, [R19+URZ+0x1c0], R10 ;  /* 0x0001c00a130095a7 */ /* 0x000ea4000802007f */
[----:B--2---:R-:W-:Y:S05]  /*8cb0*/  @!P1 BRA `(.L_x_115) ;  /* 0xfffffffc00f09947 */ /* 0x004fea000383ffff */
[----:B------:R-:W-:Y:S05]  /*8cc0*/  BRA `(.L_x_189) ;  /* 0xffffffd000ec7947 */ /* 0x000fea000383ffff */
.L_x_124:
[----:B------:R-:W-:Y:S01]  /*8cd0*/  BSSY B0, `(.L_x_190) ;  /* 0x0000006000007945 */ /* 0x000fe20003800000 */
[----:B------:R-:W-:-:S07]  /*8ce0*/  IMAD.MOV.U32 R10, RZ, RZ, -0x1 ;  /* 0xffffffffff0a7424 */ /* 0x000fce00078e00ff */
[----:B------:R-:W-:Y:S05]  /*8cf0*/  WARPSYNC.COLLECTIVE R10, `(.L_x_191) ;  /* 0x000000000a0c7348 */ /* 0x000fea0003c00000 */
[----:B------:R-:W-:Y:S02]  /*8d00*/  ELECT P1, UR62, PT ;  /* 0x00000000003e782f */ /* 0x000fe40003820000 */
[----:B------:R-:W-:Y:S01]  /*8d10*/  MOV R10, UR62 ;  /* 0x0000003e000a7c02 */ /* 0x000fe20008000f00 */
[----:B------:R-:W-:Y:S10]  /*8d20*/  ENDCOLLECTIVE ;  /* 0x000000000000791b */ /* 0x000ff40003800000 */
.L_x_191:
[----:B------:R-:W-:Y:S05]  /*8d30*/  BSYNC B0 ;  /* 0x0000000000007941 */ /* 0x000fea0003800000 */
.L_x_190:
[----:B------:R-:W-:Y:S01]  /*8d40*/  PLOP3.LUT P0, PT, P1, PT, PT, 0x80, 0x0 ;  /* 0x000000000000781c */ /* 0x000fe20000f0f070 */
[----:B------:R-:W-:-:S12]  /*8d50*/  BRA `(.L_x_192) ;  /* 0xffffffdc00447947 */ /* 0x000fd8000383ffff */
.L_x_128:
[----:B0-----:R0:W1:Y:S02]  /*8d60*/  SYNCS.PHASECHK.TRANS64.TRYWAIT P0, [R5+URZ], R2 ;  /* 0x00000002050075a7 */ /* 0x001064000800017f */
[----:B-1----:R-:W-:Y:S05]  /*8d70*/  @!P0 NANOSLEEP.SYNCS 0x989680 ;  /* 0x009896800000895d */ /* 0x002fea0003900000 */
[----:B------:R-:W1:Y:S02]  /*8d80*/  @!P0 SYNCS.PHASECHK.TRANS64 P0, [R5+URZ], R2 ;  /* 0x00000002050085a7 */ /* 0x000e64000800007f */
[----:B-1----:R-:W-:Y:S05]  /*8d90*/  @!P0 BRA `(.L_x_128) ;  /* 0xfffffffc00f08947 */ /* 0x002fea000383ffff */
[----:B------:R-:W-:Y:S05]  /*8da0*/  BRA `(.L_x_193) ;  /* 0xffffffdc00847947 */ /* 0x000fea000383ffff */
.L_x_129:
[----:B0-----:R0:W1:Y:S02]  /*8db0*/  SYNCS.PHASECHK.TRANS64.TRYWAIT P0, [R7+URZ], R4 ;  /* 0x00000004070075a7 */ /* 0x001064000800017f */
[----:B-1----:R-:W-:Y:S05]  /*8dc0*/  @!P0 NANOSLEEP.SYNCS 0x989680 ;  /* 0x009896800000895d */ /* 0x002fea0003900000 */
[----:B------:R-:W1:Y:S02]  /*8dd0*/  @!P0 SYNCS.PHASECHK.TRANS64 P0, [R7+URZ], R4 ;  /* 0x00000004070085a7 */ /* 0x000e64000800007f */
[----:B-1----:R-:W-:Y:S05]  /*8de0*/  @!P0 BRA `(.L_x_129) ;  /* 0xfffffffc00f08947 */ /* 0x002fea000383ffff */
[----:B------:R-:W-:Y:S05]  /*8df0*/  BRA `(.L_x_194) ;  /* 0xffffffdc00947947 */ /* 0x000fea000383ffff */
.L_x_130:
[----:B0-----:R0:W1:Y:S02]  /*8e00*/  SYNCS.PHASECHK.TRANS64.TRYWAIT P0, [R6+URZ], R5 ;  /* 0x00000005060075a7 */ /* 0x001064000800017f */
[----:B-1----:R-:W-:Y:S05]  /*8e10*/  @!P0 NANOSLEEP.SYNCS 0x989680 ;  /* 0x009896800000895d */ /* 0x002fea0003900000 */
[----:B------:R-:W1:Y:S02]  /*8e20*/  @!P0 SYNCS.PHASECHK.TRANS64 P0, [R6+URZ], R5 ;  /* 0x00000005060085a7 */ /* 0x000e64000800007f */
[----:B-1----:R-:W-:Y:S05]  /*8e30*/  @!P0 BRA `(.L_x_130) ;  /* 0xfffffffc00f08947 */ /* 0x002fea000383ffff */
[----:B------:R-:W-:Y:S05]  /*8e40*/  BRA `(.L_x_195) ;  /* 0xffffffdc00a47947 */ /* 0x000fea000383ffff */
.L_x_131:
[----:B0-----:R0:W1:Y:S02]  /*8e50*/  SYNCS.PHASECHK.TRANS64.TRYWAIT P0, [R7+URZ], R4 ;  /* 0x00000004070075a7 */ /* 0x001064000800017f */
[----:B-1----:R-:W-:Y:S05]  /*8e60*/  @!P0 NANOSLEEP.SYNCS 0x989680 ;  /* 0x009896800000895d */ /* 0x002fea0003900000 */
[----:B------:R-:W1:Y:S02]  /*8e70*/  @!P0 SYNCS.PHASECHK.TRANS64 P0, [R7+URZ], R4 ;  /* 0x00000004070085a7 */ /* 0x000e64000800007f */
[----:B-1----:R-:W-:Y:S05]  /*8e80*/  @!P0 BRA `(.L_x_131) ;  /* 0xfffffffc00f08947 */ /* 0x002fea000383ffff */
[----:B------:R-:W-:Y:S05]  /*8e90*/  BRA `(.L_x_196) ;  /* 0xffffffdc00b47947 */ /* 0x000fea000383ffff */
.L_x_132:
[----:B0-----:R0:W1:Y:S02]  /*8ea0*/  SYNCS.PHASECHK.TRANS64.TRYWAIT P0, [R6+URZ], R5 ;  /* 0x00000005060075a7 */ /* 0x001064000800017f */
[----:B-1----:R-:W-:Y:S05]  /*8eb0*/  @!P0 NANOSLEEP.SYNCS 0x989680 ;  /* 0x009896800000895d */ /* 0x002fea0003900000 */
[----:B------:R-:W1:Y:S02]  /*8ec0*/  @!P0 SYNCS.PHASECHK.TRANS64 P0, [R6+URZ], R5 ;  /* 0x00000005060085a7 */ /* 0x000e64000800007f */
[----:B-1----:R-:W-:Y:S05]  /*8ed0*/  @!P0 BRA `(.L_x_132) ;  /* 0xfffffffc00f08947 */ /* 0x002fea000383ffff */
[----:B------:R-:W-:Y:S05]  /*8ee0*/  BRA `(.L_x_197) ;  /* 0xffffffdc00c47947 */ /* 0x000fea000383ffff */
.L_x_133:
[----:B0-----:R0:W1:Y:S02]  /*8ef0*/  SYNCS.PHASECHK.TRANS64.TRYWAIT P0, [R7+URZ], R4 ;  /* 0x00000004070075a7 */ /* 0x001064000800017f */
[----:B-1----:R-:W-:Y:S05]  /*8f00*/  @!P0 NANOSLEEP.SYNCS 0x989680 ;  /* 0x009896800000895d */ /* 0x002fea0003900000 */
[----:B------:R-:W1:Y:S02]  /*8f10*/  @!P0 SYNCS.PHASECHK.TRANS64 P0, [R7+URZ], R4 ;  /* 0x00000004070085a7 */ /* 0x000e64000800007f */
[----:B-1----:R-:W-:Y:S05]  /*8f20*/  @!P0 BRA `(.L_x_133) ;  /* 0xfffffffc00f08947 */ /* 0x002fea000383ffff */
[----:B------:R-:W-:Y:S05]  /*8f30*/  BRA `(.L_x_198) ;  /* 0xffffffdc00d47947 */ /* 0x000fea000383ffff */
.L_x_134:
[----:B0-----:R0:W1:Y:S02]  /*8f40*/  SYNCS.PHASECHK.TRANS64.TRYWAIT P0, [R6+URZ], R5 ;  /* 0x00000005060075a7 */ /* 0x001064000800017f */
[----:B-1----:R-:W-:Y:S05]  /*8f50*/  @!P0 NANOSLEEP.SYNCS 0x989680 ;  /* 0x009896800000895d */ /* 0x002fea0003900000 */
[----:B------:R-:W1:Y:S02]  /*8f60*/  @!P0 SYNCS.PHASECHK.TRANS64 P0, [R6+URZ], R5 ;  /* 0x00000005060085a7 */ /* 0x000e64000800007f */
[----:B-1----:R-:W-:Y:S05]  /*8f70*/  @!P0 BRA `(.L_x_134) ;  /* 0xfffffffc00f08947 */ /* 0x002fea000383ffff */
[----:B------:R-:W-:Y:S05]  /*8f80*/  BRA `(.L_x_199) ;  /* 0xffffffdc00e47947 */ /* 0x000fea000383ffff */
.L_x_135:
[----:B0-----:R0:W1:Y:S02]  /*8f90*/  SYNCS.PHASECHK.TRANS64.TRYWAIT P0, [R7+URZ], R4 ;  /* 0x00000004070075a7 */ /* 0x001064000800017f */
[----:B-1----:R-:W-:Y:S05]  /*8fa0*/  @!P0 NANOSLEEP.SYNCS 0x989680 ;  /* 0x009896800000895d */ /* 0x002fea0003900000 */
[----:B------:R-:W1:Y:S02]  /*8fb0*/  @!P0 SYNCS.PHASECHK.TRANS64 P0, [R7+URZ], R4 ;  /* 0x00000004070085a7 */ /* 0x000e64000800007f */
[----:B-1----:R-:W-:Y:S05]  /*8fc0*/  @!P0 BRA `(.L_x_135) ;  /* 0xfffffffc00f08947 */ /* 0x002fea000383ffff */
[----:B------:R-:W-:Y:S05]  /*8fd0*/  BRA `(.L_x_200) ;  /* 0xffffffdc00f47947 */ /* 0x000fea000383ffff */
.L_x_136:
[----:B0-----:R0:W1:Y:S02]  /*8fe0*/  SYNCS.PHASECHK.TRANS64.TRYWAIT P0, [R6+URZ], R5 ;  /* 0x00000005060075a7 */ /* 0x001064000800017f */
[----:B-1----:R-:W-:Y:S05]  /*8ff0*/  @!P0 NANOSLEEP.SYNCS 0x989680 ;  /* 0x009896800000895d */ /* 0x002fea0003900000 */
[----:B------:R-:W1:Y:S02]  /*9000*/  @!P0 SYNCS.PHASECHK.TRANS64 P0, [R6+URZ], R5 ;  /* 0x00000005060085a7 */ /* 0x000e64000800007f */
[----:B-1----:R-:W-:Y:S05]  /*9010*/  @!P0 BRA `(.L_x_136) ;  /* 0xfffffffc00f08947 */ /* 0x002fea000383ffff */
[----:B------:R-:W-:Y:S05]  /*9020*/  BRA `(.L_x_201) ;  /* 0xffffffe000047947 */ /* 0x000fea000383ffff */
.L_x_137:
[----:B0-----:R0:W1:Y:S02]  /*9030*/  SYNCS.PHASECHK.TRANS64.TRYWAIT P0, [R7+URZ], R4 ;  /* 0x00000004070075a7 */ /* 0x001064000800017f */
[----:B-1----:R-:W-:Y:S05]  /*9040*/  @!P0 NANOSLEEP.SYNCS 0x989680 ;  /* 0x009896800000895d */ /* 0x002fea0003900000 */
[----:B------:R-:W1:Y:S02]  /*9050*/  @!P0 SYNCS.PHASECHK.TRANS64 P0, [R7+URZ], R4 ;  /* 0x00000004070085a7 */ /* 0x000e64000800007f */
[----:B-1----:R-:W-:Y:S05]  /*9060*/  @!P0 BRA `(.L_x_137) ;  /* 0xfffffffc00f08947 */ /* 0x002fea000383ffff */
[----:B------:R-:W-:Y:S05]  /*9070*/  BRA `(.L_x_202) ;  /* 0xffffffe000147947 */ /* 0x000fea000383ffff */
.L_x_138:
[----:B0-----:R0:W1:Y:S02]  /*9080*/  SYNCS.PHASECHK.TRANS64.TRYWAIT P0, [R6+URZ], R5 ;  /* 0x00000005060075a7 */ /* 0x001064000800017f */
[----:B-1----:R-:W-:Y:S05]  /*9090*/  @!P0 NANOSLEEP.SYNCS 0x989680 ;  /* 0x009896800000895d */ /* 0x002fea0003900000 */
[----:B------:R-:W1:Y:S02]  /*90a0*/  @!P0 SYNCS.PHASECHK.TRANS64 P0, [R6+URZ], R5 ;  /* 0x00000005060085a7 */ /* 0x000e64000800007f */
[----:B-1----:R-:W-:Y:S05]  /*90b0*/  @!P0 BRA `(.L_x_138) ;  /* 0xfffffffc00f08947 */ /* 0x002fea000383ffff */
[----:B------:R-:W-:Y:S05]  /*90c0*/  BRA `(.L_x_203) ;  /* 0xffffffe000247947 */ /* 0x000fea000383ffff */
.L_x_139:
[----:B0-----:R0:W1:Y:S02]  /*90d0*/  SYNCS.PHASECHK.TRANS64.TRYWAIT P0, [R7+URZ], R4 ;  /* 0x00000004070075a7 */ /* 0x001064000800017f */
[----:B-1----:R-:W-:Y:S05]  /*90e0*/  @!P0 NANOSLEEP.SYNCS 0x989680 ;  /* 0x009896800000895d */ /* 0x002fea0003900000 */
[----:B------:R-:W1:Y:S02]  /*90f0*/  @!P0 SYNCS.PHASECHK.TRANS64 P0, [R7+URZ], R4 ;  /* 0x00000004070085a7 */ /* 0x000e64000800007f */
[----:B-1----:R-:W-:Y:S05]  /*9100*/  @!P0 BRA `(.L_x_139) ;  /* 0xfffffffc00f08947 */ /* 0x002fea000383ffff */
[----:B------:R-:W-:Y:S05]  /*9110*/  BRA `(.L_x_204) ;  /* 0xffffffe000347947 */ /* 0x000fea000383ffff */
.L_x_140:
[----:B0-----:R0:W1:Y:S02]  /*9120*/  SYNCS.PHASECHK.TRANS64.TRYWAIT P0, [R6+URZ], R5 ;  /* 0x00000005060075a7 */ /* 0x001064000800017f */
[----:B-1----:R-:W-:Y:S05]  /*9130*/  @!P0 NANOSLEEP.SYNCS 0x989680 ;  /* 0x009896800000895d */ /* 0x002fea0003900000 */
[----:B------:R-:W1:Y:S02]  /*9140*/  @!P0 SYNCS.PHASECHK.TRANS64 P0, [R6+URZ], R5 ;  /* 0x00000005060085a7 */ /* 0x000e64000800007f */
[----:B-1----:R-:W-:Y:S05]  /*9150*/  @!P0 BRA `(.L_x_140) ;  /* 0xfffffffc00f08947 */ /* 0x002fea000383ffff */
[----:B------:R-:W-:Y:S05]  /*9160*/  BRA `(.L_x_205) ;  /* 0xffffffe000447947 */ /* 0x000fea000383ffff */
.L_x_141:
[----:B0-----:R0:W1:Y:S02]  /*9170*/  SYNCS.PHASECHK.TRANS64.TRYWAIT P0, [R7+URZ], R4 ;  /* 0x00000004070075a7 */ /* 0x001064000800017f */
[----:B-1----:R-:W-:Y:S05]  /*9180*/  @!P0 NANOSLEEP.SYNCS 0x989680 ;  /* 0x009896800000895d */ /* 0x002fea0003900000 */
[----:B------:R-:W1:Y:S02]  /*9190*/  @!P0 SYNCS.PHASECHK.TRANS64 P0, [R7+URZ], R4 ;  /* 0x00000004070085a7 */ /* 0x000e64000800007f */
[----:B-1----:R-:W-:Y:S05]  /*91a0*/  @!P0 BRA `(.L_x_141) ;  /* 0xfffffffc00f08947 */ /* 0x002fea000383ffff */
[----:B------:R-:W-:Y:S05]  /*91b0*/  BRA `(.L_x_206) ;  /* 0xffffffe000547947 */ /* 0x000fea000383ffff */
.L_x_142:
[----:B0-----:R0:W1:Y:S02]  /*91c0*/  SYNCS.PHASECHK.TRANS64.TRYWAIT P0, [R6+URZ], R5 ;  /* 0x00000005060075a7 */ /* 0x001064000800017f */
[----:B-1----:R-:W-:Y:S05]  /*91d0*/  @!P0 NANOSLEEP.SYNCS 0x989680 ;  /* 0x009896800000895d */ /* 0x002fea0003900000 */
[----:B------:R-:W1:Y:S02]  /*91e0*/  @!P0 SYNCS.PHASECHK.TRANS64 P0, [R6+URZ], R5 ;  /* 0x00000005060085a7 */ /* 0x000e64000800007f */
[----:B-1----:R-:W-:Y:S05]  /*91f0*/  @!P0 BRA `(.L_x_142) ;  /* 0xfffffffc00f08947 */ /* 0x002fea000383ffff */
[----:B------:R-:W-:Y:S05]  /*9200*/  BRA `(.L_x_207) ;  /* 0xffffffe000647947 */ /* 0x000fea000383ffff */
.L_x_143:
[----:B0-----:R0:W1:Y:S02]  /*9210*/  SYNCS.PHASECHK.TRANS64.TRYWAIT P0, [R7+URZ], R4 ;  /* 0x00000004070075a7 */ /* 0x001064000800017f */
[----:B-1----:R-:W-:Y:S05]  /*9220*/  @!P0 NANOSLEEP.SYNCS 0x989680 ;  /* 0x009896800000895d */ /* 0x002fea0003900000 */
[----:B------:R-:W1:Y:S02]  /*9230*/  @!P0 SYNCS.PHASECHK.TRANS64 P0, [R7+URZ], R4 ;  /* 0x00000004070085a7 */ /* 0x000e64000800007f */
[----:B-1----:R-:W-:Y:S05]  /*9240*/  @!P0 BRA `(.L_x_143) ;  /* 0xfffffffc00f08947 */ /* 0x002fea000383ffff */
[----:B------:R-:W-:Y:S05]  /*9250*/  BRA `(.L_x_208) ;  /* 0xffffffe000747947 */ /* 0x000fea000383ffff */
.L_x_144:
[----:B0-----:R0:W1:Y:S02]  /*9260*/  SYNCS.PHASECHK.TRANS64.TRYWAIT P0, [R6+URZ], R5 ;  /* 0x00000005060075a7 */ /* 0x001064000800017f */
[----:B-1----:R-:W-:Y:S05]  /*9270*/  @!P0 NANOSLEEP.SYNCS 0x989680 ;  /* 0x009896800000895d */ /* 0x002fea0003900000 */
[----:B------:R-:W1:Y:S02]  /*9280*/  @!P0 SYNCS.PHASECHK.TRANS64 P0, [R6+URZ], R5 ;  /* 0x00000005060085a7 */ /* 0x000e64000800007f */
[----:B-1----:R-:W-:Y:S05]  /*9290*/  @!P0 BRA `(.L_x_144) ;  /* 0xfffffffc00f08947 */ /* 0x002fea000383ffff */
[----:B------:R-:W-:Y:S05]  /*92a0*/  BRA `(.L_x_209) ;  /* 0xffffffe000847947 */ /* 0x000fea000383ffff */
.L_x_145:
[----:B0-----:R0:W1:Y:S02]  /*92b0*/  SYNCS.PHASECHK.TRANS64.TRYWAIT P0, [R7+URZ], R4 ;  /* 0x00000004070075a7 */ /* 0x001064000800017f */
[----:B-1----:R-:W-:Y:S05]  /*92c0*/  @!P0 NANOSLEEP.SYNCS 0x989680 ;  /* 0x009896800000895d */ /* 0x002fea0003900000 */
[----:B------:R-:W1:Y:S02]  /*92d0*/  @!P0 SYNCS.PHASECHK.TRANS64 P0, [R7+URZ], R4 ;  /* 0x00000004070085a7 */ /* 0x000e64000800007f */
[----:B-1----:R-:W-:Y:S05]  /*92e0*/  @!P0 BRA `(.L_x_145) ;  /* 0xfffffffc00f08947 */ /* 0x002fea000383ffff */
[----:B------:R-:W-:Y:S05]  /*92f0*/  BRA `(.L_x_210) ;  /* 0xffffffe000947947 */ /* 0x000fea000383ffff */
.L_x_146:
[----:B0-----:R0:W1:Y:S02]  /*9300*/  SYNCS.PHASECHK.TRANS64.TRYWAIT P0, [R6+URZ], R5 ;  /* 0x00000005060075a7 */ /* 0x001064000800017f */
[----:B-1----:R-:W-:Y:S05]  /*9310*/  @!P0 NANOSLEEP.SYNCS 0x989680 ;  /* 0x009896800000895d */ /* 0x002fea0003900000 */
[----:B------:R-:W1:Y:S02]  /*9320*/  @!P0 SYNCS.PHASECHK.TRANS64 P0, [R6+URZ], R5 ;  /* 0x00000005060085a7 */ /* 0x000e64000800007f */
[----:B-1----:R-:W-:Y:S05]  /*9330*/  @!P0 BRA `(.L_x_146) ;  /* 0xfffffffc00f08947 */ /* 0x002fea000383ffff */
[----:B------:R-:W-:Y:S05]  /*9340*/  BRA `(.L_x_211) ;  /* 0xffffffe000a47947 */ /* 0x000fea000383ffff */
.L_x_147:
[----:B0-----:R0:W1:Y:S02]  /*9350*/  SYNCS.PHASECHK.TRANS64.TRYWAIT P0, [R7+URZ], R4 ;  /* 0x00000004070075a7 */ /* 0x001064000800017f */
[----:B-1----:R-:W-:Y:S05]  /*9360*/  @!P0 NANOSLEEP.SYNCS 0x989680 ;  /* 0x009896800000895d */ /* 0x002fea0003900000 */
[----:B------:R-:W1:Y:S02]  /*9370*/  @!P0 SYNCS.PHASECHK.TRANS64 P0, [R7+URZ], R4 ;  /* 0x00000004070085a7 */ /* 0x000e64000800007f */
[----:B-1----:R-:W-:Y:S05]  /*9380*/  @!P0 BRA `(.L_x_147) ;  /* 0xfffffffc00f08947 */ /* 0x002fea000383ffff */
[----:B------:R-:W-:Y:S05]  /*9390*/  BRA `(.L_x_212) ;  /* 0xffffffe000b47947 */ /* 0x000fea000383ffff */
.L_x_148:
[----:B0-----:R0:W1:Y:S02]  /*93a0*/  SYNCS.PHASECHK.TRANS64.TRYWAIT P0, [R6+URZ], R5 ;  /* 0x00000005060075a7 */ /* 0x001064000800017f */
[----:B-1----:R-:W-:Y:S05]  /*93b0*/  @!P0 NANOSLEEP.SYNCS 0x989680 ;  /* 0x009896800000895d */ /* 0x002fea0003900000 */
[----:B------:R-:W1:Y:S02]  /*93c0*/  @!P0 SYNCS.PHASECHK.TRANS64 P0, [R6+URZ], R5 ;  /* 0x00000005060085a7 */ /* 0x000e64000800007f */
[----:B-1----:R-:W-:Y:S05]  /*93d0*/  @!P0 BRA `(.L_x_148) ;  /* 0xfffffffc00f08947 */ /* 0x002fea000383ffff */
[----:B------:R-:W-:Y:S05]  /*93e0*/  BRA `(.L_x_213) ;  /* 0xffffffe000c47947 */ /* 0x000fea000383ffff */
.L_x_149:
[----:B0-----:R0:W1:Y:S02]  /*93f0*/  SYNCS.PHASECHK.TRANS64.TRYWAIT P0, [R7+URZ], R4 ;  /* 0x00000004070075a7 */ /* 0x001064000800017f */
[----:B-1----:R-:W-:Y:S05]  /*9400*/  @!P0 NANOSLEEP.SYNCS 0x989680 ;  /* 0x009896800000895d */ /* 0x002fea0003900000 */
[----:B------:R-:W1:Y:S02]  /*9410*/  @!P0 SYNCS.PHASECHK.TRANS64 P0, [R7+URZ], R4 ;  /* 0x00000004070085a7 */ /* 0x000e64000800007f */
[----:B-1----:R-:W-:Y:S05]  /*9420*/  @!P0 BRA `(.L_x_149) ;  /* 0xfffffffc00f08947 */ /* 0x002fea000383ffff */
[----:B------:R-:W-:Y:S05]  /*9430*/  BRA `(.L_x_214) ;  /* 0xffffffe000d47947 */ /* 0x000fea000383ffff */
.L_x_150:
[----:B0-----:R0:W1:Y:S02]  /*9440*/  SYNCS.PHASECHK.TRANS64.TRYWAIT P0, [R6+URZ], R5 ;  /* 0x00000005060075a7 */ /* 0x001064000800017f */
[----:B-1----:R-:W-:Y:S05]  /*9450*/  @!P0 NANOSLEEP.SYNCS 0x989680 ;  /* 0x009896800000895d */ /* 0x002fea0003900000 */
[----:B------:R-:W1:Y:S02]  /*9460*/  @!P0 SYNCS.PHASECHK.TRANS64 P0, [R6+URZ], R5 ;  /* 0x00000005060085a7 */ /* 0x000e64000800007f */
[----:B-1----:R-:W-:Y:S05]  /*9470*/  @!P0 BRA `(.L_x_150) ;  /* 0xfffffffc00f08947 */ /* 0x002fea000383ffff */
[----:B------:R-:W-:Y:S05]  /*9480*/  BRA `(.L_x_215) ;  /* 0xffffffe000e47947 */ /* 0x000fea000383ffff */
.L_x_151:
[----:B0-----:R0:W1:Y:S02]  /*9490*/  SYNCS.PHASECHK.TRANS64.TRYWAIT P0, [R7+URZ], R4 ;  /* 0x00000004070075a7 */ /* 0x001064000800017f */
[----:B-1----:R-:W-:Y:S05]  /*94a0*/  @!P0 NANOSLEEP.SYNCS 0x989680 ;  /* 0x009896800000895d */ /* 0x002fea0003900000 */
[----:B------:R-:W1:Y:S02]  /*94b0*/  @!P0 SYNCS.PHASECHK.TRANS64 P0, [R7+URZ], R4 ;  /* 0x00000004070085a7 */ /* 0x000e64000800007f */
[----:B-1----:R-:W-:Y:S05]  /*94c0*/  @!P0 BRA `(.L_x_151) ;  /* 0xfffffffc00f08947 */ /* 0x002fea000383ffff */
[----:B------:R-:W-:Y:S05]  /*94d0*/  BRA `(.L_x_216) ;  /* 0xffffffe000f47947 */ /* 0x000fea000383ffff */
.L_x_152:
[----:B0-----:R0:W1:Y:S02]  /*94e0*/  SYNCS.PHASECHK.TRANS64.TRYWAIT P0, [R6+URZ], R5 ;  /* 0x00000005060075a7 */ /* 0x001064000800017f */
[----:B-1----:R-:W-:Y:S05]  /*94f0*/  @!P0 NANOSLEEP.SYNCS 0x989680 ;  /* 0x009896800000895d */ /* 0x002fea0003900000 */
[----:B------:R-:W1:Y:S02]  /*9500*/  @!P0 SYNCS.PHASECHK.TRANS64 P0, [R6+URZ], R5 ;  /* 0x00000005060085a7 */ /* 0x000e64000800007f */
[----:B-1----:R-:W-:Y:S05]  /*9510*/  @!P0 BRA `(.L_x_152) ;  /* 0xfffffffc00f08947 */ /* 0x002fea000383ffff */
[----:B------:R-:W-:Y:S05]  /*9520*/  BRA `(.L_x_217) ;  /* 0xffffffe400047947 */ /* 0x000fea000383ffff */
.L_x_153:
[----:B0-----:R0:W1:Y:S02]  /*9530*/  SYNCS.PHASECHK.TRANS64.TRYWAIT P0, [R7+URZ], R4 ;  /* 0x00000004070075a7 */ /* 0x001064000800017f */
[----:B-1----:R-:W-:Y:S05]  /*9540*/  @!P0 NANOSLEEP.SYNCS 0x989680 ;  /* 0x009896800000895d */ /* 0x002fea0003900000 */
[----:B------:R-:W1:Y:S02]  /*9550*/  @!P0 SYNCS.PHASECHK.TRANS64 P0, [R7+URZ], R4 ;  /* 0x00000004070085a7 */ /* 0x000e64000800007f */
[----:B-1----:R-:W-:Y:S05]  /*9560*/  @!P0 BRA `(.L_x_153) ;  /* 0xfffffffc00f08947 */ /* 0x002fea000383ffff */
[----:B------:R-:W-:Y:S05]  /*9570*/  BRA `(.L_x_218) ;  /* 0xffffffe400147947 */ /* 0x000fea000383ffff */
.L_x_154:
[----:B0-----:R0:W1:Y:S02]  /*9580*/  SYNCS.PHASECHK.TRANS64.TRYWAIT P0, [R6+URZ], R5 ;  /* 0x00000005060075a7 */ /* 0x001064000800017f */
[----:B-1----:R-:W-:Y:S05]  /*9590*/  @!P0 NANOSLEEP.SYNCS 0x989680 ;  /* 0x009896800000895d */ /* 0x002fea0003900000 */
[----:B------:R-:W1:Y:S02]  /*95a0*/  @!P0 SYNCS.PHASECHK.TRANS64 P0, [R6+URZ], R5 ;  /* 0x00000005060085a7 */ /* 0x000e64000800007f */
[----:B-1----:R-:W-:Y:S05]  /*95b0*/  @!P0 BRA `(.L_x_154) ;  /* 0xfffffffc00f08947 */ /* 0x002fea000383ffff */
[----:B------:R-:W-:Y:S05]  /*95c0*/  BRA `(.L_x_219) ;  /* 0xffffffe400247947 */ /* 0x000fea000383ffff */
.L_x_155:
[----:B0-----:R0:W1:Y:S02]  /*95d0*/  SYNCS.PHASECHK.TRANS64.TRYWAIT P0, [R7+URZ], R4 ;  /* 0x00000004070075a7 */ /* 0x001064000800017f */
[----:B-1----:R-:W-:Y:S05]  /*95e0*/  @!P0 NANOSLEEP.SYNCS 0x989680 ;  /* 0x009896800000895d */ /* 0x002fea0003900000 */
[----:B------:R-:W1:Y:S02]  /*95f0*/  @!P0 SYNCS.PHASECHK.TRANS64 P0, [R7+URZ], R4 ;  /* 0x00000004070085a7 */ /* 0x000e64000800007f */
[----:B-1----:R-:W-:Y:S05]  /*9600*/  @!P0 BRA `(.L_x_155) ;  /* 0xfffffffc00f08947 */ /* 0x002fea000383ffff */
[----:B------:R-:W-:Y:S05]  /*9610*/  BRA `(.L_x_220) ;  /* 0xffffffe400347947 */ /* 0x000fea000383ffff */
.L_x_156:
[----:B0-----:R0:W1:Y:S02]  /*9620*/  SYNCS.PHASECHK.TRANS64.TRYWAIT P0, [R6+URZ], R5 ;  /* 0x00000005060075a7 */ /* 0x001064000800017f */
[----:B-1----:R-:W-:Y:S05]  /*9630*/  @!P0 NANOSLEEP.SYNCS 0x989680 ;  /* 0x009896800000895d */ /* 0x002fea0003900000 */
[----:B------:R-:W1:Y:S02]  /*9640*/  @!P0 SYNCS.PHASECHK.TRANS64 P0, [R6+URZ], R5 ;  /* 0x00000005060085a7 */ /* 0x000e64000800007f */
[----:B-1----:R-:W-:Y:S05]  /*9650*/  @!P0 BRA `(.L_x_156) ;  /* 0xfffffffc00f08947 */ /* 0x002fea000383ffff */
[----:B------:R-:W-:Y:S05]  /*9660*/  BRA `(.L_x_221) ;  /* 0xffffffe400447947 */ /* 0x000fea000383ffff */
.L_x_157:
[----:B0-----:R0:W1:Y:S02]  /*9670*/  SYNCS.PHASECHK.TRANS64.TRYWAIT P0, [R7+URZ], R4 ;  /* 0x00000004070075a7 */ /* 0x001064000800017f */
[----:B-1----:R-:W-:Y:S05]  /*9680*/  @!P0 NANOSLEEP.SYNCS 0x989680 ;  /* 0x009896800000895d */ /* 0x002fea0003900000 */
[----:B------:R-:W1:Y:S02]  /*9690*/  @!P0 SYNCS.PHASECHK.TRANS64 P0, [R7+URZ], R4 ;  /* 0x00000004070085a7 */ /* 0x000e64000800007f */
[----:B-1----:R-:W-:Y:S05]  /*96a0*/  @!P0 BRA `(.L_x_157) ;  /* 0xfffffffc00f08947 */ /* 0x002fea000383ffff */
[----:B------:R-:W-:Y:S05]  /*96b0*/  BRA `(.L_x_222) ;  /* 0xffffffe400547947 */ /* 0x000fea000383ffff */
.L_x_158:
[----:B0-----:R0:W1:Y:S02]  /*96c0*/  SYNCS.PHASECHK.TRANS64.TRYWAIT P0, [R6+URZ], R5 ;  /* 0x00000005060075a7 */ /* 0x001064000800017f */
[----:B-1----:R-:W-:Y:S05]  /*96d0*/  @!P0 NANOSLEEP.SYNCS 0x989680 ;  /* 0x009896800000895d */ /* 0x002fea0003900000 */
[----:B------:R-:W1:Y:S02]  /*96e0*/  @!P0 SYNCS.PHASECHK.TRANS64 P0, [R6+URZ], R5 ;  /* 0x00000005060085a7 */ /* 0x000e64000800007f */
[----:B-1----:R-:W-:Y:S05]  /*96f0*/  @!P0 BRA `(.L_x_158) ;  /* 0xfffffffc00f08947 */ /* 0x002fea000383ffff */
[----:B------:R-:W-:Y:S05]  /*9700*/  BRA `(.L_x_223) ;  /* 0xffffffe400647947 */ /* 0x000fea000383ffff */
.L_x_159:
[----:B0-----:R0:W1:Y:S02]  /*9710*/  SYNCS.PHASECHK.TRANS64.TRYWAIT P0, [R7+URZ], R4 ;  /* 0x00000004070075a7 */ /* 0x001064000800017f */
[----:B-1----:R-:W-:Y:S05]  /*9720*/  @!P0 NANOSLEEP.SYNCS 0x989680 ;  /* 0x009896800000895d */ /* 0x002fea0003900000 */
[----:B------:R-:W1:Y:S02]  /*9730*/  @!P0 SYNCS.PHASECHK.TRANS64 P0, [R7+URZ], R4 ;  /* 0x00000004070085a7 */ /* 0x000e64000800007f */
[----:B-1----:R-:W-:Y:S05]  /*9740*/  @!P0 BRA `(.L_x_159) ;  /* 0xfffffffc00f08947 */ /* 0x002fea000383ffff */
[----:B------:R-:W-:Y:S05]  /*9750*/  BRA `(.L_x_224) ;  /* 0xffffffe400747947 */ /* 0x000fea000383ffff */
.L_x_160:
[----:B0-----:R0:W1:Y:S02]  /*9760*/  SYNCS.PHASECHK.TRANS64.TRYWAIT P0, [R6+URZ], R5 ;  /* 0x00000005060075a7 */ /* 0x001064000800017f */
[----:B-1----:R-:W-:Y:S05]  /*9770*/  @!P0 NANOSLEEP.SYNCS 0x989680 ;  /* 0x009896800000895d */ /* 0x002fea0003900000 */
[----:B------:R-:W1:Y:S02]  /*9780*/  @!P0 SYNCS.PHASECHK.TRANS64 P0, [R6+URZ], R5 ;  /* 0x00000005060085a7 */ /* 0x000e64000800007f */
[----:B-1----:R-:W-:Y:S05]  /*9790*/  @!P0 BRA `(.L_x_160) ;  /* 0xfffffffc00f08947 */ /* 0x002fea000383ffff */
[----:B------:R-:W-:Y:S05]  /*97a0*/  BRA `(.L_x_225) ;  /* 0xffffffe400847947 */ /* 0x000fea000383ffff */
.L_x_161:
[----:B0-----:R0:W1:Y:S02]  /*97b0*/  SYNCS.PHASECHK.TRANS64.TRYWAIT P0, [R7+URZ], R4 ;  /* 0x00000004070075a7 */ /* 0x001064000800017f */
[----:B-1----:R-:W-:Y:S05]  /*97c0*/  @!P0 NANOSLEEP.SYNCS 0x989680 ;  /* 0x009896800000895d */ /* 0x002fea0003900000 */
[----:B------:R-:W1:Y:S02]  /*97d0*/  @!P0 SYNCS.PHASECHK.TRANS64 P0, [R7+URZ], R4 ;  /* 0x00000004070085a7 */ /* 0x000e64000800007f */
[----:B-1----:R-:W-:Y:S05]  /*97e0*/  @!P0 BRA `(.L_x_161) ;  /* 0xfffffffc00f08947 */ /* 0x002fea000383ffff */
[----:B------:R-:W-:Y:S05]  /*97f0*/  BRA `(.L_x_226) ;  /* 0xffffffe400947947 */ /* 0x000fea000383ffff */
.L_x_162:
[----:B0-----:R0:W1:Y:S02]  /*9800*/  SYNCS.PHASECHK.TRANS64.TRYWAIT P0, [R6+URZ], R5 ;  /* 0x00000005060075a7 */ /* 0x001064000800017f */
[----:B-1----:R-:W-:Y:S05]  /*9810*/  @!P0 NANOSLEEP.SYNCS 0x989680 ;  /* 0x009896800000895d */ /* 0x002fea0003900000 */
[----:B------:R-:W1:Y:S02]  /*9820*/  @!P0 SYNCS.PHASECHK.TRANS64 P0, [R6+URZ], R5 ;  /* 0x00000005060085a7 */ /* 0x000e64000800007f */
[----:B-1----:R-:W-:Y:S05]  /*9830*/  @!P0 BRA `(.L_x_162) ;  /* 0xfffffffc00f08947 */ /* 0x002fea000383ffff */
[----:B------:R-:W-:Y:S05]  /*9840*/  BRA `(.L_x_227) ;  /* 0xffffffe400a47947 */ /* 0x000fea000383ffff */
.L_x_163:
[----:B0-----:R0:W1:Y:S02]  /*9850*/  SYNCS.PHASECHK.TRANS64.TRYWAIT P0, [R7+URZ], R4 ;  /* 0x00000004070075a7 */ /* 0x001064000800017f */
[----:B-1----:R-:W-:Y:S05]  /*9860*/  @!P0 NANOSLEEP.SYNCS 0x989680 ;  /* 0x009896800000895d */ /* 0x002fea0003900000 */
[----:B------:R-:W1:Y:S02]  /*9870*/  @!P0 SYNCS.PHASECHK.TRANS64 P0, [R7+URZ], R4 ;  /* 0x00000004070085a7 */ /* 0x000e64000800007f */
[----:B-1----:R-:W-:Y:S05]  /*9880*/  @!P0 BRA `(.L_x_163) ;  /* 0xfffffffc00f08947 */ /* 0x002fea000383ffff */
[----:B------:R-:W-:Y:S05]  /*9890*/  BRA `(.L_x_228) ;  /* 0xffffffe400b47947 */ /* 0x000fea000383ffff */
.L_x_164:
[----:B0-----:R0:W1:Y:S02]  /*98a0*/  SYNCS.PHASECHK.TRANS64.TRYWAIT P0, [R6+URZ], R5 ;  /* 0x00000005060075a7 */ /* 0x001064000800017f */
[----:B-1----:R-:W-:Y:S05]  /*98b0*/  @!P0 NANOSLEEP.SYNCS 0x989680 ;  /* 0x009896800000895d */ /* 0x002fea0003900000 */
[----:B------:R-:W1:Y:S02]  /*98c0*/  @!P0 SYNCS.PHASECHK.TRANS64 P0, [R6+URZ], R5 ;  /* 0x00000005060085a7 */ /* 0x000e64000800007f */
[----:B-1----:R-:W-:Y:S05]  /*98d0*/  @!P0 BRA `(.L_x_164) ;  /* 0xfffffffc00f08947 */ /* 0x002fea000383ffff */
[----:B------:R-:W-:Y:S05]  /*98e0*/  BRA `(.L_x_229) ;  /* 0xffffffe400c47947 */ /* 0x000fea000383ffff */
.L_x_165:
[----:B0-----:R0:W1:Y:S02]  /*98f0*/  SYNCS.PHASECHK.TRANS64.TRYWAIT P0, [R7+URZ], R4 ;  /* 0x00000004070075a7 */ /* 0x001064000800017f */
[----:B-1----:R-:W-:Y:S05]  /*9900*/  @!P0 NANOSLEEP.SYNCS 0x989680 ;  /* 0x009896800000895d */ /* 0x002fea0003900000 */
[----:B------:R-:W1:Y:S02]  /*9910*/  @!P0 SYNCS.PHASECHK.TRANS64 P0, [R7+URZ], R4 ;  /* 0x00000004070085a7 */ /* 0x000e64000800007f */
[----:B-1----:R-:W-:Y:S05]  /*9920*/  @!P0 BRA `(.L_x_165) ;  /* 0xfffffffc00f08947 */ /* 0x002fea000383ffff */
[----:B------:R-:W-:Y:S05]  /*9930*/  BRA `(.L_x_230) ;  /* 0xffffffe400d47947 */ /* 0x000fea000383ffff */
.L_x_166:
[----:B0-----:R0:W1:Y:S02]  /*9940*/  SYNCS.PHASECHK.TRANS64.TRYWAIT P0, [R6+URZ], R5 ;  /* 0x00000005060075a7 */ /* 0x001064000800017f */
[----:B-1----:R-:W-:Y:S05]  /*9950*/  @!P0 NANOSLEEP.SYNCS 0x989680 ;  /* 0x009896800000895d */ /* 0x002fea0003900000 */
[----:B------:R-:W1:Y:S02]  /*9960*/  @!P0 SYNCS.PHASECHK.TRANS64 P0, [R6+URZ], R5 ;  /* 0x00000005060085a7 */ /* 0x000e64000800007f */
[----:B-1----:R-:W-:Y:S05]  /*9970*/  @!P0 BRA `(.L_x_166) ;  /* 0xfffffffc00f08947 */ /* 0x002fea000383ffff */
[----:B------:R-:W-:Y:S05]  /*9980*/  BRA `(.L_x_231) ;  /* 0xffffffe400e47947 */ /* 0x000fea000383ffff */
.L_x_167:
[----:B0-----:R0:W1:Y:S02]  /*9990*/  SYNCS.PHASECHK.TRANS64.TRYWAIT P0, [R7+URZ], R4 ;  /* 0x00000004070075a7 */ /* 0x001064000800017f */
[----:B-1----:R-:W-:Y:S05]  /*99a0*/  @!P0 NANOSLEEP.SYNCS 0x989680 ;  /* 0x009896800000895d */ /* 0x002fea0003900000 */
[----:B------:R-:W1:Y:S02]  /*99b0*/  @!P0 SYNCS.PHASECHK.TRANS64 P0, [R7+URZ], R4 ;  /* 0x00000004070085a7 */ /* 0x000e64000800007f */
[----:B-1----:R-:W-:Y:S05]  /*99c0*/  @!P0 BRA `(.L_x_167) ;  /* 0xfffffffc00f08947 */ /* 0x002fea000383ffff */
[----:B------:R-:W-:Y:S05]  /*99d0*/  BRA `(.L_x_232) ;  /* 0xffffffe400f47947 */ /* 0x000fea000383ffff */
.L_x_168:
[----:B0-----:R0:W1:Y:S02]  /*99e0*/  SYNCS.PHASECHK.TRANS64.TRYWAIT P0, [R6+URZ], R5 ;  /* 0x00000005060075a7 */ /* 0x001064000800017f */
[----:B-1----:R-:W-:Y:S05]  /*99f0*/  @!P0 NANOSLEEP.SYNCS 0x989680 ;  /* 0x009896800000895d */ /* 0x002fea0003900000 */
[----:B------:R-:W1:Y:S02]  /*9a00*/  @!P0 SYNCS.PHASECHK.TRANS64 P0, [R6+URZ], R5 ;  /* 0x00000005060085a7 */ /* 0x000e64000800007f */
[----:B-1----:R-:W-:Y:S05]  /*9a10*/  @!P0 BRA `(.L_x_168) ;  /* 0xfffffffc00f08947 */ /* 0x002fea000383ffff */
[----:B------:R-:W-:Y:S05]  /*9a20*/  BRA `(.L_x_233) ;  /* 0xffffffe800047947 */ /* 0x000fea000383ffff */
.L_x_169:
[----:B0-----:R0:W1:Y:S02]  /*9a30*/  SYNCS.PHASECHK.TRANS64.TRYWAIT P0, [R7+URZ], R4 ;  /* 0x00000004070075a7 */ /* 0x001064000800017f */
[----:B-1----:R-:W-:Y:S05]  /*9a40*/  @!P0 NANOSLEEP.SYNCS 0x989680 ;  /* 0x009896800000895d */ /* 0x002fea0003900000 */
[----:B------:R-:W1:Y:S02]  /*9a50*/  @!P0 SYNCS.PHASECHK.TRANS64 P0, [R7+URZ], R4 ;  /* 0x00000004070085a7 */ /* 0x000e64000800007f */
[----:B-1----:R-:W-:Y:S05]  /*9a60*/  @!P0 BRA `(.L_x_169) ;  /* 0xfffffffc00f08947 */ /* 0x002fea000383ffff */
[----:B------:R-:W-:Y:S05]  /*9a70*/  BRA `(.L_x_234) ;  /* 0xffffffe800147947 */ /* 0x000fea000383ffff */
.L_x_170:
[----:B0-----:R0:W1:Y:S02]  /*9a80*/  SYNCS.PHASECHK.TRANS64.TRYWAIT P0, [R6+URZ], R5 ;  /* 0x00000005060075a7 */ /* 0x001064000800017f */
[----:B-1----:R-:W-:Y:S05]  /*9a90*/  @!P0 NANOSLEEP.SYNCS 0x989680 ;  /* 0x009896800000895d */ /* 0x002fea0003900000 */
[----:B------:R-:W1:Y:S02]  /*9aa0*/  @!P0 SYNCS.PHASECHK.TRANS64 P0, [R6+URZ], R5 ;  /* 0x00000005060085a7 */ /* 0x000e64000800007f */
[----:B-1----:R-:W-:Y:S05]  /*9ab0*/  @!P0 BRA `(.L_x_170) ;  /* 0xfffffffc00f08947 */ /* 0x002fea000383ffff */
[----:B------:R-:W-:Y:S05]  /*9ac0*/  BRA `(.L_x_235) ;  /* 0xffffffe800247947 */ /* 0x000fea000383ffff */
.L_x_171:
[----:B0-----:R0:W1:Y:S02]  /*9ad0*/  SYNCS.PHASECHK.TRANS64.TRYWAIT P0, [R7+URZ], R4 ;  /* 0x00000004070075a7 */ /* 0x001064000800017f */
[----:B-1----:R-:W-:Y:S05]  /*9ae0*/  @!P0 NANOSLEEP.SYNCS 0x989680 ;  /* 0x009896800000895d */ /* 0x002fea0003900000 */
[----:B------:R-:W1:Y:S02]  /*9af0*/  @!P0 SYNCS.PHASECHK.TRANS64 P0, [R7+URZ], R4 ;  /* 0x00000004070085a7 */ /* 0x000e64000800007f */
[----:B-1----:R-:W-:Y:S05]  /*9b00*/  @!P0 BRA `(.L_x_171) ;  /* 0xfffffffc00f08947 */ /* 0x002fea000383ffff */
[----:B------:R-:W-:Y:S05]  /*9b10*/  BRA `(.L_x_236) ;  /* 0xffffffe800347947 */ /* 0x000fea000383ffff */
.L_x_172:
[----:B0-----:R0:W1:Y:S02]  /*9b20*/  SYNCS.PHASECHK.TRANS64.TRYWAIT P0, [R6+URZ], R5 ;  /* 0x00000005060075a7 */ /* 0x001064000800017f */
[----:B-1----:R-:W-:Y:S05]  /*9b30*/  @!P0 NANOSLEEP.SYNCS 0x989680 ;  /* 0x009896800000895d */ /* 0x002fea0003900000 */
[----:B------:R-:W1:Y:S02]  /*9b40*/  @!P0 SYNCS.PHASECHK.TRANS64 P0, [R6+URZ], R5 ;  /* 0x00000005060085a7 */ /* 0x000e64000800007f */
[----:B-1----:R-:W-:Y:S05]  /*9b50*/  @!P0 BRA `(.L_x_172) ;  /* 0xfffffffc00f08947 */ /* 0x002fea000383ffff */
[----:B------:R-:W-:Y:S05]  /*9b60*/  BRA `(.L_x_237) ;  /* 0xffffffe800447947 */ /* 0x000fea000383ffff */
.L_x_173:
[----:B0-----:R0:W1:Y:S02]  /*9b70*/  SYNCS.PHASECHK.TRANS64.TRYWAIT P0, [R7+URZ], R4 ;  /* 0x00000004070075a7 */ /* 0x001064000800017f */
[----:B-1----:R-:W-:Y:S05]  /*9b80*/  @!P0 NANOSLEEP.SYNCS 0x989680 ;  /* 0x009896800000895d */ /* 0x002fea0003900000 */
[----:B------:R-:W1:Y:S02]  /*9b90*/  @!P0 SYNCS.PHASECHK.TRANS64 P0, [R7+URZ], R4 ;  /* 0x00000004070085a7 */ /* 0x000e64000800007f */
[----:B-1----:R-:W-:Y:S05]  /*9ba0*/  @!P0 BRA `(.L_x_173) ;  /* 0xfffffffc00f08947 */ /* 0x002fea000383ffff */
[----:B------:R-:W-:Y:S05]  /*9bb0*/  BRA `(.L_x_238) ;  /* 0xffffffe800547947 */ /* 0x000fea000383ffff */
.L_x_174:
[----:B0-----:R0:W1:Y:S02]  /*9bc0*/  SYNCS.PHASECHK.TRANS64.TRYWAIT P0, [R6+URZ], R5 ;  /* 0x00000005060075a7 */ /* 0x001064000800017f */
[----:B-1----:R-:W-:Y:S05]  /*9bd0*/  @!P0 NANOSLEEP.SYNCS 0x989680 ;  /* 0x009896800000895d */ /* 0x002fea0003900000 */
[----:B------:R-:W1:Y:S02]  /*9be0*/  @!P0 SYNCS.PHASECHK.TRANS64 P0, [R6+URZ], R5 ;  /* 0x00000005060085a7 */ /* 0x000e64000800007f */
[----:B-1----:R-:W-:Y:S05]  /*9bf0*/  @!P0 BRA `(.L_x_174) ;  /* 0xfffffffc00f08947 */ /* 0x002fea000383ffff */
[----:B------:R-:W-:Y:S05]  /*9c00*/  BRA `(.L_x_239) ;  /* 0xffffffe800647947 */ /* 0x000fea000383ffff */
.L_x_175:
[----:B0-----:R0:W1:Y:S02]  /*9c10*/  SYNCS.PHASECHK.TRANS64.TRYWAIT P0, [R7+URZ], R4 ;  /* 0x00000004070075a7 */ /* 0x001064000800017f */
[----:B-1----:R-:W-:Y:S05]  /*9c20*/  @!P0 NANOSLEEP.SYNCS 0x989680 ;  /* 0x009896800000895d */ /* 0x002fea0003900000 */
[----:B------:R-:W1:Y:S02]  /*9c30*/  @!P0 SYNCS.PHASECHK.TRANS64 P0, [R7+URZ], R4 ;  /* 0x00000004070085a7 */ /* 0x000e64000800007f */
[----:B-1----:R-:W-:Y:S05]  /*9c40*/  @!P0 BRA `(.L_x_175) ;  /* 0xfffffffc00f08947 */ /* 0x002fea000383ffff */
[----:B------:R-:W-:Y:S05]  /*9c50*/  BRA `(.L_x_240) ;  /* 0xffffffe800747947 */ /* 0x000fea000383ffff */
.L_x_176:
[----:B0-----:R0:W1:Y:S02]  /*9c60*/  SYNCS.PHASECHK.TRANS64.TRYWAIT P0, [R6+URZ], R5 ;  /* 0x00000005060075a7 */ /* 0x001064000800017f */
[----:B-1----:R-:W-:Y:S05]  /*9c70*/  @!P0 NANOSLEEP.SYNCS 0x989680 ;  /* 0x009896800000895d */ /* 0x002fea0003900000 */
[----:B------:R-:W1:Y:S02]  /*9c80*/  @!P0 SYNCS.PHASECHK.TRANS64 P0, [R6+URZ], R5 ;  /* 0x00000005060085a7 */ /* 0x000e64000800007f */
[----:B-1----:R-:W-:Y:S05]  /*9c90*/  @!P0 BRA `(.L_x_176) ;  /* 0xfffffffc00f08947 */ /* 0x002fea000383ffff */
[----:B------:R-:W-:Y:S05]  /*9ca0*/  BRA `(.L_x_241) ;  /* 0xffffffe800847947 */ /* 0x000fea000383ffff */
.L_x_177:
[----:B0-----:R0:W1:Y:S02]  /*9cb0*/  SYNCS.PHASECHK.TRANS64.TRYWAIT P0, [R7+URZ], R4 ;  /* 0x00000004070075a7 */ /* 0x001064000800017f */
[----:B-1----:R-:W-:Y:S05]  /*9cc0*/  @!P0 NANOSLEEP.SYNCS 0x989680 ;  /* 0x009896800000895d */ /* 0x002fea0003900000 */
[----:B------:R-:W1:Y:S02]  /*9cd0*/  @!P0 SYNCS.PHASECHK.TRANS64 P0, [R7+URZ], R4 ;  /* 0x00000004070085a7 */ /* 0x000e64000800007f */
[----:B-1----:R-:W-:Y:S05]  /*9ce0*/  @!P0 BRA `(.L_x_177) ;  /* 0xfffffffc00f08947 */ /* 0x002fea000383ffff */
[----:B------:R-:W-:Y:S05]  /*9cf0*/  BRA `(.L_x_242) ;  /* 0xffffffe800947947 */ /* 0x000fea000383ffff */
.L_x_178:
[----:B0-----:R0:W1:Y:S02]  /*9d00*/  SYNCS.PHASECHK.TRANS64.TRYWAIT P0, [R6+URZ], R5 ;  /* 0x00000005060075a7 */ /* 0x001064000800017f */
[----:B-1----:R-:W-:Y:S05]  /*9d10*/  @!P0 NANOSLEEP.SYNCS 0x989680 ;  /* 0x009896800000895d */ /* 0x002fea0003900000 */
[----:B------:R-:W1:Y:S02]  /*9d20*/  @!P0 SYNCS.PHASECHK.TRANS64 P0, [R6+URZ], R5 ;  /* 0x00000005060085a7 */ /* 0x000e64000800007f */
[----:B-1----:R-:W-:Y:S05]  /*9d30*/  @!P0 BRA `(.L_x_178) ;  /* 0xfffffffc00f08947 */ /* 0x002fea000383ffff */
[----:B------:R-:W-:Y:S05]  /*9d40*/  BRA `(.L_x_243) ;  /* 0xffffffe800a47947 */ /* 0x000fea000383ffff */
.L_x_179:
[----:B0-----:R0:W1:Y:S02]  /*9d50*/  SYNCS.PHASECHK.TRANS64.TRYWAIT P0, [R7+URZ], R4 ;  /* 0x00000004070075a7 */ /* 0x001064000800017f */
[----:B-1----:R-:W-:Y:S05]  /*9d60*/  @!P0 NANOSLEEP.SYNCS 0x989680 ;  /* 0x009896800000895d */ /* 0x002fea0003900000 */
[----:B------:R-:W1:Y:S02]  /*9d70*/  @!P0 SYNCS.PHASECHK.TRANS64 P0, [R7+URZ], R4 ;  /* 0x00000004070085a7 */ /* 0x000e64000800007f */
[----:B-1----:R-:W-:Y:S05]  /*9d80*/  @!P0 BRA `(.L_x_179) ;  /* 0xfffffffc00f08947 */ /* 0x002fea000383ffff */
[----:B------:R-:W-:Y:S05]  /*9d90*/  BRA `(.L_x_244) ;  /* 0xffffffe800b47947 */ /* 0x000fea000383ffff */
.L_x_180:
[----:B0-----:R0:W1:Y:S02]  /*9da0*/  SYNCS.PHASECHK.TRANS64.TRYWAIT P0, [R6+URZ], R5 ;  /* 0x00000005060075a7 */ /* 0x001064000800017f */
[----:B-1----:R-:W-:Y:S05]  /*9db0*/  @!P0 NANOSLEEP.SYNCS 0x989680 ;  /* 0x009896800000895d */ /* 0x002fea0003900000 */
[----:B------:R-:W1:Y:S02]  /*9dc0*/  @!P0 SYNCS.PHASECHK.TRANS64 P0, [R6+URZ], R5 ;  /* 0x00000005060085a7 */ /* 0x000e64000800007f */
[----:B-1----:R-:W-:Y:S05]  /*9dd0*/  @!P0 BRA `(.L_x_180) ;  /* 0xfffffffc00f08947 */ /* 0x002fea000383ffff */
[----:B------:R-:W-:Y:S05]  /*9de0*/  BRA `(.L_x_245) ;  /* 0xffffffe800c47947 */ /* 0x000fea000383ffff */
.L_x_181:
[----:B0-----:R0:W1:Y:S02]  /*9df0*/  SYNCS.PHASECHK.TRANS64.TRYWAIT P0, [R7+URZ], R4 ;  /* 0x00000004070075a7 */ /* 0x001064000800017f */
[----:B-1----:R-:W-:Y:S05]  /*9e00*/  @!P0 NANOSLEEP.SYNCS 0x989680 ;  /* 0x009896800000895d */ /* 0x002fea0003900000 */
[----:B------:R-:W1:Y:S02]  /*9e10*/  @!P0 SYNCS.PHASECHK.TRANS64 P0, [R7+URZ], R4 ;  /* 0x00000004070085a7 */ /* 0x000e64000800007f */
[----:B-1----:R-:W-:Y:S05]  /*9e20*/  @!P0 BRA `(.L_x_181) ;  /* 0xfffffffc00f08947 */ /* 0x002fea000383ffff */
[----:B------:R-:W-:Y:S05]  /*9e30*/  BRA `(.L_x_246) ;  /* 0xffffffe800d47947 */ /* 0x000fea000383ffff */
.L_x_182:
[----:B-1----:R1:W2:Y:S02]  /*9e40*/  SYNCS.PHASECHK.TRANS64.TRYWAIT P0, [R6+URZ], R5 ;  /* 0x00000005060075a7 */ /* 0x0022a4000800017f */
[----:B--2---:R-:W-:Y:S05]  /*9e50*/  @!P0 NANOSLEEP.SYNCS 0x989680 ;  /* 0x009896800000895d */ /* 0x004fea0003900000 */
[----:B------:R-:W2:Y:S02]  /*9e60*/  @!P0 SYNCS.PHASECHK.TRANS64 P0, [R6+URZ], R5 ;  /* 0x00000005060085a7 */ /* 0x000ea4000800007f */
[----:B--2---:R-:W-:Y:S05]  /*9e70*/  @!P0 BRA `(.L_x_182) ;  /* 0xfffffffc00f08947 */ /* 0x004fea000383ffff */
[----:B------:R-:W-:Y:S05]  /*9e80*/  BRA `(.L_x_247) ;  /* 0xffffffe800dc7947 */ /* 0x000fea000383ffff */
.L_x_248:
[----:B------:R-:W-:-:S00]  /*9e90*/  BRA `(.L_x_248) ;  /* 0xfffffffc00fc7947 */ /* 0x000fc0000383ffff */
[----:B------:R-:W-:-:S00]  /*9ea0*/  NOP ;  /* 0x0000000000007918 */ /* 0x000fc00000000000 */
        /* <DEDUP_REMOVED lines=13> */
.L_x_249:


//--------------------- .nv.shared._ZN7cutlass13device_kernelINS_4gemm6kernel13GemmUniversalIN4cute5tupleIJiiiiEEENS1_10collective13CollectiveMmaINS1_37MainloopSm90TmaGmmaWarpSpecializedFP8ILi56ENS5_IJNS4_1CILi2EEENSA_ILi1EEESC_EEENS1_32KernelTmaWarpSpecializedPingpongEEENS5_IJNSA_ILi64EEESG_NSA_ILi32EEEEEENS_12float_e5m2_tENS5_IJlSC_lEEESJ_SK_NS4_8TiledMMAINS4_8MMA_AtomIJNS4_4SM904GMMA30MMA_64x64x32_F32E5M2E5M2_SS_TNILNSO_7ScaleInE1ELSQ_1EEEEEENS4_6LayoutINS5_IJSC_SC_SC_EEENS5_IJNSA_ILi0EEESV_SV_EEEEENS5_IJNS4_10UnderscoreESY_SY_EEEEENS4_13SM90_TMA_LOADENS4_14ComposedLayoutINS4_7SwizzleILi1ELi4ELi3EEENS4_18smem_ptr_flag_bitsILi8EEENST_INS5_IJNSA_ILi8EEESH_EEENS5_IJSH_SC_EEEEEEEvNS4_8identityENS4_23SM90_TMA_LOAD_MULTICASTES1B_vS1C_EENS_8epilogue10collective6detail29Sm90TmaWarpSpecializedAdapterINS1G_15DefaultEpilogueISJ_SK_SK_NS1F_6thread17LinearCombinationISJ_Li1EffLNS1K_9ScaleType4KindE0ELNS_15FloatRoundStyleE2ESJ_EENS1_15EpilogueDefaultEEEEEvvEEEEvNT_6ParamsE --------------------------
	.section	.nv.shared._ZN7cutlass13device_kernelINS_4gemm6kernel13GemmUniversalIN4cute5tupleIJiiiiEEENS1_10collective13CollectiveMmaINS1_37MainloopSm90TmaGmmaWarpSpecializedFP8ILi56ENS5_IJNS4_1CILi2EEENSA_ILi1EEESC_EEENS1_32KernelTmaWarpSpecializedPingpongEEENS5_IJNSA_ILi64EEESG_NSA_ILi32EEEEEENS_12float_e5m2_tENS5_IJlSC_lEEESJ_SK_NS4_8TiledMMAINS4_8MMA_AtomIJNS4_4SM904GMMA30MMA_64x64x32_F32E5M2E5M2_SS_TNILNSO_7ScaleInE1ELSQ_1EEEEEENS4_6LayoutINS5_IJSC_SC_SC_EEENS5_IJNSA_ILi0EEESV_SV_EEEEENS5_IJNS4_10UnderscoreESY_SY_EEEEENS4_13SM90_TMA_LOADENS4_14ComposedLayoutINS4_7SwizzleILi1ELi4ELi3EEENS4_18smem_ptr_flag_bitsILi8EEENST_INS5_IJNSA_ILi8EEESH_EEENS5_IJSH_SC_EEEEEEEvNS4_8identityENS4_23SM90_TMA_LOAD_MULTICASTES1B_vS1C_EENS_8epilogue10collective6detail29Sm90TmaWarpSpecializedAdapterINS1G_15DefaultEpilogueISJ_SK_SK_NS1F_6thread17LinearCombinationISJ_Li1EffLNS1K_9ScaleType4KindE0ELNS_15FloatRoundStyleE2ESJ_EENS1_15EpilogueDefaultEEEEEvvEEEEvNT_6ParamsE,"aw",@nobits
	.sectionflags	@""
	.align	16
	.zero		1024


//--------------------- .nv.shared.reserved.0     --------------------------
	.section	.nv.shared.reserved.0,"aw",@nobits
	.weak		__nv_reservedSMEM_offset_0_alias
	.size		__nv_reservedSMEM_offset_0_alias, 0, 0
	.other		__nv_reservedSMEM_offset_0_alias,@"STO_CUDA_RESERVED_SHARED STV_DEFAULT"
__nv_reservedSMEM_offset_0_alias:
	.zero		0


//--------------------- .nv.global                --------------------------
	.section	.nv.global,"aw",@nobits
.nv.global:
	.type		_ZN40_INTERNAL_31338272_4_k_cu_3bb8476e_244904cute1_E,@object
	.size		_ZN40_INTERNAL_31338272_4_k_cu_3bb8476e_244904cute1_E,(_ZN40_INTERNAL_31338272_4_k_cu_3bb8476e_244904cuda3std3__45__cpo6cbeginE - _ZN40_INTERNAL_31338272_4_k_cu_3bb8476e_244904cute1_E)
_ZN40_INTERNAL_31338272_4_k_cu_3bb8476e_244904cute1_E:
	.zero		1
	.type		_ZN40_INTERNAL_31338272_4_k_cu_3bb8476e_244904cuda3std3__45__cpo6cbeginE,@object
	.size		_ZN40_INTERNAL_31338272_4_k_cu_3bb8476e_244904cuda3std3__45__cpo6cbeginE,(_ZN40_INTERNAL_31338272_4_k_cu_3bb8476e_244904cuda3std3__48in_placeE - _ZN40_INTERNAL_31338272_4_k_cu_3bb8476e_244904cuda3std3__45__cpo6cbeginE)
_ZN40_INTERNAL_31338272_4_k_cu_3bb8476e_244904cuda3std3__45__cpo6cbeginE:
	.zero		1
	.type		_ZN40_INTERNAL_31338272_4_k_cu_3bb8476e_244904cuda3std3__48in_placeE,@object
	.size		_ZN40_INTERNAL_31338272_4_k_cu_3bb8476e_244904cuda3std3__48in_placeE,(_ZN40_INTERNAL_31338272_4_k_cu_3bb8476e_244904cuda3std6ranges3__45__cpo9iter_moveE - _ZN40_INTERNAL_31338272_4_k_cu_3bb8476e_244904cuda3std3__48in_placeE)
_ZN40_INTERNAL_31338272_4_k_cu_3bb8476e_244904cuda3std3__48in_placeE:
	.zero		1
	.type		_ZN40_INTERNAL_31338272_4_k_cu_3bb8476e_244904cuda3std6ranges3__45__cpo9iter_moveE,@object
	.size		_ZN40_INTERNAL_31338272_4_k_cu_3bb8476e_244904cuda3std6ranges3__45__cpo9iter_moveE,(_ZN40_INTERNAL_31338272_4_k_cu_3bb8476e_244904cuda3std3__45__cpo5beginE - _ZN40_INTERNAL_31338272_4_k_cu_3bb8476e_244904cuda3std6ranges3__45__cpo9iter_moveE)
_ZN40_INTERNAL_31338272_4_k_cu_3bb8476e_244904cuda3std6ranges3__45__cpo9iter_moveE:
	.zero		1
	.type		_ZN40_INTERNAL_31338272_4_k_cu_3bb8476e_244904cuda3std3__45__cpo5beginE,@object
	.size		_ZN40_INTERNAL_31338272_4_k_cu_3bb8476e_244904cuda3std3__45__cpo5beginE,(_ZN40_INTERNAL_31338272_4_k_cu_3bb8476e_244904cuda3std3__442_GLOBAL__N__31338272_4_k_cu_3bb8476e_244906ignoreE - _ZN40_INTERNAL_31338272_4_k_cu_3bb8476e_244904cuda3std3__45__cpo5beginE)
_ZN40_INTERNAL_31338272_4_k_cu_3bb8476e_244904cuda3std3__45__cpo5beginE:
	.zero		1
	.type		_ZN40_INTERNAL_31338272_4_k_cu_3bb8476e_244904cuda3std3__442_GLOBAL__N__31338272_4_k_cu_3bb8476e_244906ignoreE,@object
	.size		_ZN40_INTERNAL_31338272_4_k_cu_3bb8476e_244904cuda3std3__442_GLOBAL__N__31338272_4_k_cu_3bb8476e_244906ignoreE,(_ZN40_INTERNAL_31338272_4_k_cu_3bb8476e_244904cute7productE - _ZN40_INTERNAL_31338272_4_k_cu_3bb8476e_244904cuda3std3__442_GLOBAL__N__31338272_4_k_cu_3bb8476e_244906ignoreE)
_ZN40_INTERNAL_31338272_4_k_cu_3bb8476e_244904cuda3std3__442_GLOBAL__N__31338272_4_k_cu_3bb8476e_244906ignoreE:
	.zero		1
	.type		_ZN40_INTERNAL_31338272_4_k_cu_3bb8476e_244904cute7productE,@object
	.size		_ZN40_INTERNAL_31338272_4_k_cu_3bb8476e_244904cute7productE,(_ZN40_INTERNAL_31338272_4_k_cu_3bb8476e_244904cuda3std3__45__cpo3endE - _ZN40_INTERNAL_31338272_4_k_cu_3bb8476e_244904cute7productE)
_ZN40_INTERNAL_31338272_4_k_cu_3bb8476e_244904cute7productE:
	.zero		1
	.type		_ZN40_INTERNAL_31338272_4_k_cu_3bb8476e_244904cuda3std3__45__cpo3endE,@object
	.size		_ZN40_INTERNAL_31338272_4_k_cu_3bb8476e_244904cuda3std3__45__cpo3endE,(_ZN40_INTERNAL_31338272_4_k_cu_3bb8476e_244904cuda3std3__419piecewise_constructE - _ZN40_INTERNAL_31338272_4_k_cu_3bb8476e_244904cuda3std3__45__cpo3endE)
_ZN40_INTERNAL_31338272_4_k_cu_3bb8476e_244904cuda3std3__45__cpo3endE:
	.zero		1
	.type		_ZN40_INTERNAL_31338272_4_k_cu_3bb8476e_244904cuda3std3__419piecewise_constructE,@object
	.size		_ZN40_INTERNAL_31338272_4_k_cu_3bb8476e_244904cuda3std3__419piecewise_constructE,(_ZN40_INTERNAL_31338272_4_k_cu_3bb8476e_244904cuda3std3__45__cpo4cendE - _ZN40_INTERNAL_31338272_4_k_cu_3bb8476e_244904cuda3std3__419piecewise_constructE)
_ZN40_INTERNAL_31338272_4_k_cu_3bb8476e_244904cuda3std3__419piecewise_constructE:
	.zero		1
	.type		_ZN40_INTERNAL_31338272_4_k_cu_3bb8476e_244904cuda3std3__45__cpo4cendE,@object
	.size		_ZN40_INTERNAL_31338272_4_k_cu_3bb8476e_244904cuda3std3__45__cpo4cendE,(_ZN40_INTERNAL_31338272_4_k_cu_3bb8476e_244904cuda3std6ranges3__45__cpo4swapE - _ZN40_INTERNAL_31338272_4_k_cu_3bb8476e_244904cuda3std3__45__cpo4cendE)
_ZN40_INTERNAL_31338272_4_k_cu_3bb8476e_244904cuda3std3__45__cpo4cendE:
	.zero		1
	.type		_ZN40_INTERNAL_31338272_4_k_cu_3bb8476e_244904cuda3std6ranges3__45__cpo4swapE,@object
	.size		_ZN40_INTERNAL_31338272_4_k_cu_3bb8476e_244904cuda3std6ranges3__45__cpo4swapE,(.L_7 - _ZN40_INTERNAL_31338272_4_k_cu_3bb8476e_244904cuda3std6ranges3__45__cpo4swapE)
_ZN40_INTERNAL_31338272_4_k_cu_3bb8476e_244904cuda3std6ranges3__45__cpo4swapE:
	.zero		1
.L_7:


//--------------------- .nv.constant0._ZN7cutlass13device_kernelINS_4gemm6kernel13GemmUniversalIN4cute5tupleIJiiiiEEENS1_10collective13CollectiveMmaINS1_37MainloopSm90TmaGmmaWarpSpecializedFP8ILi56ENS5_IJNS4_1CILi2EEENSA_ILi1EEESC_EEENS1_32KernelTmaWarpSpecializedPingpongEEENS5_IJNSA_ILi64EEESG_NSA_ILi32EEEEEENS_12float_e5m2_tENS5_IJlSC_lEEESJ_SK_NS4_8TiledMMAINS4_8MMA_AtomIJNS4_4SM904GMMA30MMA_64x64x32_F32E5M2E5M2_SS_TNILNSO_7ScaleInE1ELSQ_1EEEEEENS4_6LayoutINS5_IJSC_SC_SC_EEENS5_IJNSA_ILi0EEESV_SV_EEEEENS5_IJNS4_10UnderscoreESY_SY_EEEEENS4_13SM90_TMA_LOADENS4_14ComposedLayoutINS4_7SwizzleILi1ELi4ELi3EEENS4_18smem_ptr_flag_bitsILi8EEENST_INS5_IJNSA_ILi8EEESH_EEENS5_IJSH_SC_EEEEEEEvNS4_8identityENS4_23SM90_TMA_LOAD_MULTICASTES1B_vS1C_EENS_8epilogue10collective6detail29Sm90TmaWarpSpecializedAdapterINS1G_15DefaultEpilogueISJ_SK_SK_NS1F_6thread17LinearCombinationISJ_Li1EffLNS1K_9ScaleType4KindE0ELNS_15FloatRoundStyleE2ESJ_EENS1_15EpilogueDefaultEEEEEvvEEEEvNT_6ParamsE --------------------------
	.section	.nv.constant0._ZN7cutlass13device_kernelINS_4gemm6kernel13GemmUniversalIN4cute5tupleIJiiiiEEENS1_10collective13CollectiveMmaINS1_37MainloopSm90TmaGmmaWarpSpecializedFP8ILi56ENS5_IJNS4_1CILi2EEENSA_ILi1EEESC_EEENS1_32KernelTmaWarpSpecializedPingpongEEENS5_IJNSA_ILi64EEESG_NSA_ILi32EEEEEENS_12float_e5m2_tENS5_IJlSC_lEEESJ_SK_NS4_8TiledMMAINS4_8MMA_AtomIJNS4_4SM904GMMA30MMA_64x64x32_F32E5M2E5M2_SS_TNILNSO_7ScaleInE1ELSQ_1EEEEEENS4_6LayoutINS5_IJSC_SC_SC_EEENS5_IJNSA_ILi0EEESV_SV_EEEEENS5_IJNS4_10UnderscoreESY_SY_EEEEENS4_13SM90_TMA_LOADENS4_14ComposedLayoutINS4_7SwizzleILi1ELi4ELi3EEENS4_18smem_ptr_flag_bitsILi8EEENST_INS5_IJNSA_ILi8EEESH_EEENS5_IJSH_SC_EEEEEEEvNS4_8identityENS4_23SM90_TMA_LOAD_MULTICASTES1B_vS1C_EENS_8epilogue10collective6detail29Sm90TmaWarpSpecializedAdapterINS1G_15DefaultEpilogueISJ_SK_SK_NS1F_6thread17LinearCombinationISJ_Li1EffLNS1K_9ScaleType4KindE0ELNS_15FloatRoundStyleE2ESJ_EENS1_15EpilogueDefaultEEEEEvvEEEEvNT_6ParamsE,"a",@progbits
	.sectionflags	@""
	.align	4
.nv.constant0._ZN7cutlass13device_kernelINS_4gemm6kernel13GemmUniversalIN4cute5tupleIJiiiiEEENS1_10collective13CollectiveMmaINS1_37MainloopSm90TmaGmmaWarpSpecializedFP8ILi56ENS5_IJNS4_1CILi2EEENSA_ILi1EEESC_EEENS1_32KernelTmaWarpSpecializedPingpongEEENS5_IJNSA_ILi64EEESG_NSA_ILi32EEEEEENS_12float_e5m2_tENS5_IJlSC_lEEESJ_SK_NS4_8TiledMMAINS4_8MMA_AtomIJNS4_4SM904GMMA30MMA_64x64x32_F32E5M2E5M2_SS_TNILNSO_7ScaleInE1ELSQ_1EEEEEENS4_6LayoutINS5_IJSC_SC_SC_EEENS5_IJNSA_ILi0EEESV_SV_EEEEENS5_IJNS4_10UnderscoreESY_SY_EEEEENS4_13SM90_TMA_LOADENS4_14ComposedLayoutINS4_7SwizzleILi1ELi4ELi3EEENS4_18smem_ptr_flag_bitsILi8EEENST_INS5_IJNSA_ILi8EEESH_EEENS5_IJSH_SC_EEEEEEEvNS4_8identityENS4_23SM90_TMA_LOAD_MULTICASTES1B_vS1C_EENS_8epilogue10collective6detail29Sm90TmaWarpSpecializedAdapterINS1G_15DefaultEpilogueISJ_SK_SK_NS1F_6thread17LinearCombinationISJ_Li1EffLNS1K_9ScaleType4KindE0ELNS_15FloatRoundStyleE2ESJ_EENS1_15EpilogueDefaultEEEEEvvEEEEvNT_6ParamsE:
	.zero		1664


//--------------------- SYMBOLS --------------------------

	.type		.nv.reservedSmem.offset0,@object
	.size		.nv.reservedSmem.offset0,0x4
